// auto-generated by cutlass_sweep.gemm — config: {"arch": "sm_100", "cluster_m": 2, "cluster_n": 1, "dtype": "tf32", "stages": 5, "tile_k": 32, "tile_m": 128, "tile_n": 128}
#include "cutlass/cutlass.h"
#include "cutlass/gemm/collective/collective_builder.hpp"
#include "cutlass/gemm/device/gemm_universal_adapter.h"
#include "cutlass/gemm/kernel/gemm_universal.hpp"
#include "cutlass/epilogue/collective/collective_builder.hpp"

using ElemA = cutlass::tfloat32_t;
using ElemB = cutlass::tfloat32_t;
using ElemCD = cutlass::tfloat32_t;
using Acc  = float;
using TileShape    = cute::Shape<cute::_128, cute::_128, cute::_32>;
using ClusterShape = cute::Shape<cute::_2, cute::_1, cute::_1>;

using CollectiveEpilogue = typename cutlass::epilogue::collective::CollectiveBuilder<
    cutlass::arch::Sm100, cutlass::arch::OpClassTensorOp,
    TileShape, ClusterShape,
    cutlass::epilogue::collective::EpilogueTileAuto,
    Acc, Acc,
    ElemCD, cutlass::layout::RowMajor, 128 / cutlass::sizeof_bits<ElemCD>::value,
    ElemCD, cutlass::layout::RowMajor, 128 / cutlass::sizeof_bits<ElemCD>::value,
    cutlass::epilogue::collective::EpilogueScheduleAuto
  >::CollectiveOp;

using CollectiveMainloop = typename cutlass::gemm::collective::CollectiveBuilder<
    cutlass::arch::Sm100, cutlass::arch::OpClassTensorOp,
    ElemA, cutlass::layout::RowMajor, 128 / cutlass::sizeof_bits<ElemA>::value,
    ElemB, cutlass::layout::ColumnMajor, 128 / cutlass::sizeof_bits<ElemB>::value,
    Acc,
    TileShape, ClusterShape,
    cutlass::gemm::collective::StageCount<5>,
    cutlass::gemm::collective::KernelScheduleAuto
  >::CollectiveOp;

using GemmKernel = cutlass::gemm::kernel::GemmUniversal<
    cute::Shape<int,int,int,int>,
    CollectiveMainloop,
    CollectiveEpilogue
>;
using Gemm = cutlass::gemm::device::GemmUniversalAdapter<GemmKernel>;

// Force the device kernel symbol into the cubin without needing a host main.
auto* _anchor = &cutlass::device_kernel<GemmKernel>;


// ===== COMPILED SASS (sm_100a) =====

	.target	sm_100a

	.elftype	@"ET_EXEC"


//--------------------- .note.nv.tkinfo           --------------------------
	.section	.note.nv.tkinfo,"",@"SHT_NOTE"
	.sectionflags	@"SHF_NOTE_NV_TKINFO"
	.tkinfo
        /*0018*/ 	.word	0x00000002
        /*0030*/ 	.string	""
        /*0030*/ 	.string	"ptxas"
        /*0030*/ 	.string	"Cuda compilation tools, release 13.0, V13.0.88"
        /*0030*/ 	.string	"Build cuda_13.0.r13.0/compiler.36424714_0"
        /*0030*/ 	.string	"-arch sm_100a -m 64 "



//--------------------- .note.nv.cuinfo           --------------------------
	.section	.note.nv.cuinfo,"",@"SHT_NOTE"
	.sectionflags	@"SHF_NOTE_NV_CUINFO"
        /*0018*/ 	.short	0x0002
        /*001a*/ 	.short	0x0064
        /*001c*/ 	.short	0x0082
	.zero		2


//--------------------- .nv.info                  --------------------------
	.section	.nv.info,"",@"SHT_CUDA_INFO"
	.align	4


	//----- nvinfo : EIATTR_REGCOUNT
	.align		4
        /*0000*/ 	.byte	0x04, 0x2f
        /*0002*/ 	.short	(.L_19 - .L_18)
	.align		4
.L_18:
        /*0004*/ 	.word	index@(_ZN7cutlass13device_kernelINS_4gemm6kernel13GemmUniversalIN4cute5tupleIJiiiiEEENS1_10collective13CollectiveMmaINS1_35MainloopSm100TmaUmmaWarpSpecializedILi5ELi2ELi4ENS5_IJNS4_1CILi2EEENSA_ILi1EEESC_EEEEENS5_IJNSA_ILi128EEESF_NSA_ILi32EEEEEENS_10tfloat32_tENS5_IJlSC_lEEESI_SJ_NS4_8TiledMMAINS4_8MMA_AtomIJNS4_23SM100_MMA_TF32_2x1SM_SSISI_SI_fLi128ELi128ELNS4_4UMMA5MajorE0ELSO_0ELNSN_7ScaleInE0ELSP_0EEEEEENS4_6LayoutINS5_IJSC_SC_SC_EEENS5_IJNSA_ILi0EEESU_SU_EEEEENS5_IJNS4_10UnderscoreESX_SX_EEEEENS4_18SM100_TMA_2SM_LOADENS4_14ComposedLayoutINS4_7SwizzleILi3ELi4ELi3EEENS4_18smem_ptr_flag_bitsILi32EEENSS_INS5_IJNSA_ILi8EEESG_EEENS5_IJSG_SC_EEEEEEEvNS4_8identityES10_S1A_vS1B_EENS_8epilogue10collective18CollectiveEpilogueINS1D_23Sm100TmaWarpSpecializedILi4ELi2ELi16ELb1ELb0EEEJNS5_IJNSA_ILi64EEESF_SG_EEENS5_IJNSS_IS1I_SC_EENSS_INS5_IJNSA_ILi16EEESB_EEENS5_IJSC_S1I_EEEEEEEESI_SJ_SI_SJ_NS1D_6fusion15FusionCallbacksIS1H_NS1Q_17LinearCombinationISI_fSI_fLNS_15FloatRoundStyleE2EEES1J_S1P_JEEENS4_5SM1004TMEM4LOAD26SM100_TMEM_LOAD_32dp32b16xENS4_13SM90_TMA_LOADENS11_INS12_ILi2ELi4ELi3EEES15_NSS_INS5_IJS16_S1L_EEENS5_IJS1L_SC_EEEEEEENS4_39AutoVectorizingCopyWithAssumedAlignmentILi128EEENS4_14SM90_TMA_STOREES25_S27_S27_EEEvvEEEEvNT_6ParamsE)
        /*0008*/ 	.word	0x00000060


	//----- nvinfo : EIATTR_FRAME_SIZE
	.align		4
.L_19:
        /*000c*/ 	.byte	0x04, 0x11
        /*000e*/ 	.short	(.L_21 - .L_20)
	.align		4
.L_20:
        /*0010*/ 	.word	index@($__internal_2_$__cuda_sm10x_tcgen05_guardrail_trap_unallocated_columns_being_dealloced)
        /*0014*/ 	.word	0x00000000


	//----- nvinfo : EIATTR_FRAME_SIZE
	.align		4
.L_21:
        /*0018*/ 	.byte	0x04, 0x11
        /*001a*/ 	.short	(.L_23 - .L_22)
	.align		4
.L_22:
        /*001c*/ 	.word	index@($__internal_1_$__cuda_sm10x_tcgen05_guardrail_trap_phase_invalid_during_alloc)
        /*0020*/ 	.word	0x00000000


	//----- nvinfo : EIATTR_FRAME_SIZE
	.align		4
.L_23:
        /*0024*/ 	.byte	0x04, 0x11
        /*0026*/ 	.short	(.L_25 - .L_24)
	.align		4
.L_24:
        /*0028*/ 	.word	index@($__internal_0_$__cuda_sm10x_tcgen05_guardrail_trap_col_being_dealloced_not_returned_by_alloc)
        /*002c*/ 	.word	0x00000000


	//----- nvinfo : EIATTR_FRAME_SIZE
	.align		4
.L_25:
        /*0030*/ 	.byte	0x04, 0x11
        /*0032*/ 	.short	(.L_27 - .L_26)
	.align		4
.L_26:
        /*0034*/ 	.word	index@(_ZN7cutlass13device_kernelINS_4gemm6kernel13GemmUniversalIN4cute5tupleIJiiiiEEENS1_10collective13CollectiveMmaINS1_35MainloopSm100TmaUmmaWarpSpecializedILi5ELi2ELi4ENS5_IJNS4_1CILi2EEENSA_ILi1EEESC_EEEEENS5_IJNSA_ILi128EEESF_NSA_ILi32EEEEEENS_10tfloat32_tENS5_IJlSC_lEEESI_SJ_NS4_8TiledMMAINS4_8MMA_AtomIJNS4_23SM100_MMA_TF32_2x1SM_SSISI_SI_fLi128ELi128ELNS4_4UMMA5MajorE0ELSO_0ELNSN_7ScaleInE0ELSP_0EEEEEENS4_6LayoutINS5_IJSC_SC_SC_EEENS5_IJNSA_ILi0EEESU_SU_EEEEENS5_IJNS4_10UnderscoreESX_SX_EEEEENS4_18SM100_TMA_2SM_LOADENS4_14ComposedLayoutINS4_7SwizzleILi3ELi4ELi3EEENS4_18smem_ptr_flag_bitsILi32EEENSS_INS5_IJNSA_ILi8EEESG_EEENS5_IJSG_SC_EEEEEEEvNS4_8identityES10_S1A_vS1B_EENS_8epilogue10collective18CollectiveEpilogueINS1D_23Sm100TmaWarpSpecializedILi4ELi2ELi16ELb1ELb0EEEJNS5_IJNSA_ILi64EEESF_SG_EEENS5_IJNSS_IS1I_SC_EENSS_INS5_IJNSA_ILi16EEESB_EEENS5_IJSC_S1I_EEEEEEEESI_SJ_SI_SJ_NS1D_6fusion15FusionCallbacksIS1H_NS1Q_17LinearCombinationISI_fSI_fLNS_15FloatRoundStyleE2EEES1J_S1P_JEEENS4_5SM1004TMEM4LOAD26SM100_TMEM_LOAD_32dp32b16xENS4_13SM90_TMA_LOADENS11_INS12_ILi2ELi4ELi3EEES15_NSS_INS5_IJS16_S1L_EEENS5_IJS1L_SC_EEEEEEENS4_39AutoVectorizingCopyWithAssumedAlignmentILi128EEENS4_14SM90_TMA_STOREES25_S27_S27_EEEvvEEEEvNT_6ParamsE)
        /*0038*/ 	.word	0x00000000


	//----- nvinfo : EIATTR_MIN_STACK_SIZE
	.align		4
.L_27:
        /*003c*/ 	.byte	0x04, 0x12
        /*003e*/ 	.short	(.L_29 - .L_28)
	.align		4
.L_28:
        /*0040*/ 	.word	index@(_ZN7cutlass13device_kernelINS_4gemm6kernel13GemmUniversalIN4cute5tupleIJiiiiEEENS1_10collective13CollectiveMmaINS1_35MainloopSm100TmaUmmaWarpSpecializedILi5ELi2ELi4ENS5_IJNS4_1CILi2EEENSA_ILi1EEESC_EEEEENS5_IJNSA_ILi128EEESF_NSA_ILi32EEEEEENS_10tfloat32_tENS5_IJlSC_lEEESI_SJ_NS4_8TiledMMAINS4_8MMA_AtomIJNS4_23SM100_MMA_TF32_2x1SM_SSISI_SI_fLi128ELi128ELNS4_4UMMA5MajorE0ELSO_0ELNSN_7ScaleInE0ELSP_0EEEEEENS4_6LayoutINS5_IJSC_SC_SC_EEENS5_IJNSA_ILi0EEESU_SU_EEEEENS5_IJNS4_10UnderscoreESX_SX_EEEEENS4_18SM100_TMA_2SM_LOADENS4_14ComposedLayoutINS4_7SwizzleILi3ELi4ELi3EEENS4_18smem_ptr_flag_bitsILi32EEENSS_INS5_IJNSA_ILi8EEESG_EEENS5_IJSG_SC_EEEEEEEvNS4_8identityES10_S1A_vS1B_EENS_8epilogue10collective18CollectiveEpilogueINS1D_23Sm100TmaWarpSpecializedILi4ELi2ELi16ELb1ELb0EEEJNS5_IJNSA_ILi64EEESF_SG_EEENS5_IJNSS_IS1I_SC_EENSS_INS5_IJNSA_ILi16EEESB_EEENS5_IJSC_S1I_EEEEEEEESI_SJ_SI_SJ_NS1D_6fusion15FusionCallbacksIS1H_NS1Q_17LinearCombinationISI_fSI_fLNS_15FloatRoundStyleE2EEES1J_S1P_JEEENS4_5SM1004TMEM4LOAD26SM100_TMEM_LOAD_32dp32b16xENS4_13SM90_TMA_LOADENS11_INS12_ILi2ELi4ELi3EEES15_NSS_INS5_IJS16_S1L_EEENS5_IJS1L_SC_EEEEEEENS4_39AutoVectorizingCopyWithAssumedAlignmentILi128EEENS4_14SM90_TMA_STOREES25_S27_S27_EEEvvEEEEvNT_6ParamsE)
        /*0044*/ 	.word	0x00000000
.L_29:


//--------------------- .nv.compat                --------------------------
	.section	.nv.compat,"",@"SHT_CUDA_COMPAT_INFO"
	.align	4
        /*0000*/ 	.byte	0x02, 0x09, 0x01, 0x00, 0x02, 0x02, 0x02, 0x00, 0x02, 0x05, 0x05, 0x00, 0x03, 0x07, 0x01, 0x01
        /*0010*/ 	.byte	0x02, 0x03, 0x01, 0x00, 0x02, 0x06, 0x01, 0x00, 0x04, 0x0b, 0x08, 0x00, 0x09, 0x00, 0x00, 0x00
        /*0020*/ 	.byte	0x00, 0x00, 0x00, 0x00


//--------------------- .nv.info._ZN7cutlass13device_kernelINS_4gemm6kernel13GemmUniversalIN4cute5tupleIJiiiiEEENS1_10collective13CollectiveMmaINS1_35MainloopSm100TmaUmmaWarpSpecializedILi5ELi2ELi4ENS5_IJNS4_1CILi2EEENSA_ILi1EEESC_EEEEENS5_IJNSA_ILi128EEESF_NSA_ILi32EEEEEENS_10tfloat32_tENS5_IJlSC_lEEESI_SJ_NS4_8TiledMMAINS4_8MMA_AtomIJNS4_23SM100_MMA_TF32_2x1SM_SSISI_SI_fLi128ELi128ELNS4_4UMMA5MajorE0ELSO_0ELNSN_7ScaleInE0ELSP_0EEEEEENS4_6LayoutINS5_IJSC_SC_SC_EEENS5_IJNSA_ILi0EEESU_SU_EEEEENS5_IJNS4_10UnderscoreESX_SX_EEEEENS4_18SM100_TMA_2SM_LOADENS4_14ComposedLayoutINS4_7SwizzleILi3ELi4ELi3EEENS4_18smem_ptr_flag_bitsILi32EEENSS_INS5_IJNSA_ILi8EEESG_EEENS5_IJSG_SC_EEEEEEEvNS4_8identityES10_S1A_vS1B_EENS_8epilogue10collective18CollectiveEpilogueINS1D_23Sm100TmaWarpSpecializedILi4ELi2ELi16ELb1ELb0EEEJNS5_IJNSA_ILi64EEESF_SG_EEENS5_IJNSS_IS1I_SC_EENSS_INS5_IJNSA_ILi16EEESB_EEENS5_IJSC_S1I_EEEEEEEESI_SJ_SI_SJ_NS1D_6fusion15FusionCallbacksIS1H_NS1Q_17LinearCombinationISI_fSI_fLNS_15FloatRoundStyleE2EEES1J_S1P_JEEENS4_5SM1004TMEM4LOAD26SM100_TMEM_LOAD_32dp32b16xENS4_13SM90_TMA_LOADENS11_INS12_ILi2ELi4ELi3EEES15_NSS_INS5_IJS16_S1L_EEENS5_IJS1L_SC_EEEEEEENS4_39AutoVectorizingCopyWithAssumedAlignmentILi128EEENS4_14SM90_TMA_STOREES25_S27_S27_EEEvvEEEEvNT_6ParamsE --------------------------
	.section	.nv.info._ZN7cutlass13device_kernelINS_4gemm6kernel13GemmUniversalIN4cute5tupleIJiiiiEEENS1_10collective13CollectiveMmaINS1_35MainloopSm100TmaUmmaWarpSpecializedILi5ELi2ELi4ENS5_IJNS4_1CILi2EEENSA_ILi1EEESC_EEEEENS5_IJNSA_ILi128EEESF_NSA_ILi32EEEEEENS_10tfloat32_tENS5_IJlSC_lEEESI_SJ_NS4_8TiledMMAINS4_8MMA_AtomIJNS4_23SM100_MMA_TF32_2x1SM_SSISI_SI_fLi128ELi128ELNS4_4UMMA5MajorE0ELSO_0ELNSN_7ScaleInE0ELSP_0EEEEEENS4_6LayoutINS5_IJSC_SC_SC_EEENS5_IJNSA_ILi0EEESU_SU_EEEEENS5_IJNS4_10UnderscoreESX_SX_EEEEENS4_18SM100_TMA_2SM_LOADENS4_14ComposedLayoutINS4_7SwizzleILi3ELi4ELi3EEENS4_18smem_ptr_flag_bitsILi32EEENSS_INS5_IJNSA_ILi8EEESG_EEENS5_IJSG_SC_EEEEEEEvNS4_8identityES10_S1A_vS1B_EENS_8epilogue10collective18CollectiveEpilogueINS1D_23Sm100TmaWarpSpecializedILi4ELi2ELi16ELb1ELb0EEEJNS5_IJNSA_ILi64EEESF_SG_EEENS5_IJNSS_IS1I_SC_EENSS_INS5_IJNSA_ILi16EEESB_EEENS5_IJSC_S1I_EEEEEEEESI_SJ_SI_SJ_NS1D_6fusion15FusionCallbacksIS1H_NS1Q_17LinearCombinationISI_fSI_fLNS_15FloatRoundStyleE2EEES1J_S1P_JEEENS4_5SM1004TMEM4LOAD26SM100_TMEM_LOAD_32dp32b16xENS4_13SM90_TMA_LOADENS11_INS12_ILi2ELi4ELi3EEES15_NSS_INS5_IJS16_S1L_EEENS5_IJS1L_SC_EEEEEEENS4_39AutoVectorizingCopyWithAssumedAlignmentILi128EEENS4_14SM90_TMA_STOREES25_S27_S27_EEEvvEEEEvNT_6ParamsE,"",@"SHT_CUDA_INFO"
	.sectionflags	@""
	.align	4


	//----- nvinfo : EIATTR_CUDA_API_VERSION
	.align		4
        /*0000*/ 	.byte	0x04, 0x37
        /*0002*/ 	.short	(.L_31 - .L_30)
.L_30:
        /*0004*/ 	.word	0x00000082


	//----- nvinfo : EIATTR_KPARAM_INFO
	.align		4
.L_31:
        /*0008*/ 	.byte	0x04, 0x17
        /*000a*/ 	.short	(.L_33 - .L_32)
.L_32:
        /*000c*/ 	.word	0x00000000
        /*0010*/ 	.short	0x0000
        /*0012*/ 	.short	0x0000
        /*0014*/ 	.byte	0x00, 0xf0, 0x01, 0x20


	//----- nvinfo : EIATTR_AT_ENTRY_FRAGMENTS
	.align		4
.L_33:
        /*0018*/ 	.byte	0x04, 0x4f
        /*001a*/ 	.short	(.L_35 - .L_34)


	//   ....[0]....
.L_34:
        /*001c*/ 	.word	0x00000007


	//----- nvinfo : EIATTR_RESERVED_SMEM_USED
	.align		4
.L_35:
        /*0020*/ 	.byte	0x01, 0x41
	.zero		2


	//----- nvinfo : EIATTR_SPARSE_MMA_MASK
	.align		4
        /*0024*/ 	.byte	0x03, 0x50
        /*0026*/ 	.short	0x0000


	//----- nvinfo : EIATTR_TCGEN05_2CTA_USED
	.align		4
        /*0028*/ 	.byte	0x01, 0x52
	.zero		2


	//----- nvinfo : EIATTR_MAXREG_COUNT
	.align		4
        /*002c*/ 	.byte	0x03, 0x1b
        /*002e*/ 	.short	0x00ff


	//----- nvinfo : EIATTR_NUM_BARRIERS
	.align		4
        /*0030*/ 	.byte	0x02, 0x4c
        /*0032*/ 	.byte	0x07
	.zero		1


	//----- nvinfo : EIATTR_EXTERNS
	.align		4
        /*0034*/ 	.byte	0x04, 0x0f
        /*0036*/ 	.short	(.L_37 - .L_36)


	//   ....[0]....
	.align		4
.L_36:
        /*0038*/ 	.word	index@(__assertfail)


	//----- nvinfo : EIATTR_MERCURY_ISA_VERSION
	.align		4
.L_37:
        /*003c*/ 	.byte	0x03, 0x5f
        /*003e*/ 	.short	0x0101


	//----- nvinfo : EIATTR_INT_WARP_WIDE_INSTR_OFFSETS
	.align		4
        /*0040*/ 	.byte	0x04, 0x31
        /*0042*/ 	.short	(.L_39 - .L_38)


	//   ....[0]....
.L_38:
        /*0044*/ 	.word	0x00000d30


	//   ....[1]....
        /*0048*/ 	.word	0x00000dd0


	//   ....[2]....
        /*004c*/ 	.word	0x00002100


	//   ....[3]....
        /*0050*/ 	.word	0x00004070


	//   ....[4]....
        /*0054*/ 	.word	0x00004090


	//   ....[5]....
        /*0058*/ 	.word	0x000040c0


	//   ....[6]....
        /*005c*/ 	.word	0x00004a00


	//   ....[7]....
        /*0060*/ 	.word	0x00004a20


	//   ....[8]....
        /*0064*/ 	.word	0x00004b10


	//   ....[9]....
        /*0068*/ 	.word	0x00004bd0


	//   ....[10]....
        /*006c*/ 	.word	0x00004bf0


	//   ....[11]....
        /*0070*/ 	.word	0x00004ce0


	//   ....[12]....
        /*0074*/ 	.word	0x00004db0


	//   ....[13]....
        /*0078*/ 	.word	0x00004dd0


	//   ....[14]....
        /*007c*/ 	.word	0x00004f00


	//   ....[15]....
        /*0080*/ 	.word	0x00005080


	//   ....[16]....
        /*0084*/ 	.word	0x00005090


	//   ....[17]....
        /*0088*/ 	.word	0x00005220


	//----- nvinfo : EIATTR_COOP_GROUP_MASK_REGIDS
	.align		4
.L_39:
        /*008c*/ 	.byte	0x04, 0x29
        /*008e*/ 	.short	(.L_41 - .L_40)


	//   ....[0]....
.L_40:
        /*0090*/ 	.word	0xffffffff


	//   ....[1]....
        /*0094*/ 	.word	0xffffffff


	//   ....[2]....
        /*0098*/ 	.word	0xffffffff


	//   ....[3]....
        /*009c*/ 	.word	0xffffffff


	//   ....[4]....
        /*00a0*/ 	.word	0xffffffff


	//   ....[5]....
        /*00a4*/ 	.word	0xffffffff


	//   ....[6]....
        /*00a8*/ 	.word	0xffffffff


	//   ....[7]....
        /*00ac*/ 	.word	0xffffffff


	//   ....[8]....
        /*00b0*/ 	.word	0xffffffff


	//   ....[9]....
        /*00b4*/ 	.word	0xffffffff


	//   ....[10]....
        /*00b8*/ 	.word	0xffffffff


	//   ....[11]....
        /*00bc*/ 	.word	0xffffffff


	//   ....[12]....
        /*00c0*/ 	.word	0xffffffff


	//   ....[13]....
        /*00c4*/ 	.word	0xffffffff


	//----- nvinfo : EIATTR_COOP_GROUP_INSTR_OFFSETS
	.align		4
.L_41:
        /*00c8*/ 	.byte	0x04, 0x28
        /*00ca*/ 	.short	(.L_43 - .L_42)


	//   ....[0]....
.L_42:
        /*00cc*/ 	.word	0x000000c0


	//   ....[1]....
        /*00d0*/ 	.word	0x00000500


	//   ....[2]....
        /*00d4*/ 	.word	0x000006a0


	//   ....[3]....
        /*00d8*/ 	.word	0x00000830


	//   ....[4]....
        /*00dc*/ 	.word	0x00000920


	//   ....[5]....
        /*00e0*/ 	.word	0x00000a80


	//   ....[6]....
        /*00e4*/ 	.word	0x00000c10


	//   ....[7]....
        /*00e8*/ 	.word	0x00000e50


	//   ....[8]....
        /*00ec*/ 	.word	0x00001fe0


	//   ....[9]....
        /*00f0*/ 	.word	0x00002e50


	//   ....[10]....
        /*00f4*/ 	.word	0x00003320


	//   ....[11]....
        /*00f8*/ 	.word	0x00003350


	//   ....[12]....
        /*00fc*/ 	.word	0x00003f70


	//   ....[13]....
        /*0100*/ 	.word	0x00004180


	//----- nvinfo : EIATTR_VRC_CTA_INIT_COUNT
	.align		4
.L_43:
        /*0104*/ 	.byte	0x02, 0x4a
        /*0106*/ 	.byte	0x80
	.zero		1


	//----- nvinfo : EIATTR_SYSCALL_OFFSETS
	.align		4
        /*0108*/ 	.byte	0x04, 0x46
        /*010a*/ 	.short	(.L_45 - .L_44)


	//   ....[0]....
.L_44:
        /*010c*/ 	.word	0x00005d10


	//   ....[1]....
        /*0110*/ 	.word	0x00005e00


	//   ....[2]....
        /*0114*/ 	.word	0x00006570


	//   ....[3]....
        /*0118*/ 	.word	0x00006f30


	//   ....[4]....
        /*011c*/ 	.word	0x000078d0


	//   ....[5]....
        /*0120*/ 	.word	0x00008270


	//----- nvinfo : EIATTR_MBARRIER_INSTR_OFFSETS
	.align		4
.L_45:
        /*0124*/ 	.byte	0x04, 0x39
        /*0126*/ 	.short	(.L_47 - .L_46)


	//   ....[0]....
.L_46:
        /*0128*/ 	.word	0x000005f0
        /*012c*/ 	.word	0x000000ff
        /*0130*/ 	.word	0x00000000
        /*0134*/ 	.short	0x0100
        /*0136*/ 	.byte	0x08
	.zero		1


	//   ....[1]....
        /*0138*/ 	.word	0x00000600
        /*013c*/ 	.word	0x000000ff
        /*0140*/ 	.word	0x00000028
        /*0144*/ 	.short	0x0100
        /*0146*/ 	.byte	0x08
	.zero		1


	//   ....[2]....
        /*0148*/ 	.word	0x00000610
        /*014c*/ 	.word	0x000000ff
        /*0150*/ 	.word	0x00000008
        /*0154*/ 	.short	0x0100
        /*0156*/ 	.byte	0x08
	.zero		1


	//   ....[3]....
        /*0158*/ 	.word	0x00000620
        /*015c*/ 	.word	0x000000ff
        /*0160*/ 	.word	0x00000030
        /*0164*/ 	.short	0x0100
        /*0166*/ 	.byte	0x08
	.zero		1


	//   ....[4]....
        /*0168*/ 	.word	0x00000630
        /*016c*/ 	.word	0x000000ff
        /*0170*/ 	.word	0x00000010
        /*0174*/ 	.short	0x0100
        /*0176*/ 	.byte	0x08
	.zero		1


	//   ....[5]....
        /*0178*/ 	.word	0x00000640
        /*017c*/ 	.word	0x000000ff
        /*0180*/ 	.word	0x00000038
        /*0184*/ 	.short	0x0100
        /*0186*/ 	.byte	0x08
	.zero		1


	//   ....[6]....
        /*0188*/ 	.word	0x00000650
        /*018c*/ 	.word	0x000000ff
        /*0190*/ 	.word	0x00000018
        /*0194*/ 	.short	0x0100
        /*0196*/ 	.byte	0x08
	.zero		1


	//   ....[7]....
        /*0198*/ 	.word	0x00000660
        /*019c*/ 	.word	0x000000ff
        /*01a0*/ 	.word	0x00000040
        /*01a4*/ 	.short	0x0100
        /*01a6*/ 	.byte	0x08
	.zero		1


	//   ....[8]....
        /*01a8*/ 	.word	0x00000670
        /*01ac*/ 	.word	0x000000ff
        /*01b0*/ 	.word	0x00000020
        /*01b4*/ 	.short	0x0100
        /*01b6*/ 	.byte	0x08
	.zero		1


	//   ....[9]....
        /*01b8*/ 	.word	0x00000680
        /*01bc*/ 	.word	0x000000ff
        /*01c0*/ 	.word	0x00000048
        /*01c4*/ 	.short	0x0100
        /*01c6*/ 	.byte	0x08
	.zero		1


	//   ....[10]....
        /*01c8*/ 	.word	0x000007a0
        /*01cc*/ 	.word	0x000000ff
        /*01d0*/ 	.word	0x00000050
        /*01d4*/ 	.short	0x0100
        /*01d6*/ 	.byte	0x09
	.zero		1


	//   ....[11]....
        /*01d8*/ 	.word	0x000007b0
        /*01dc*/ 	.word	0x000000ff
        /*01e0*/ 	.word	0x00000070
        /*01e4*/ 	.short	0x0100
        /*01e6*/ 	.byte	0x09
	.zero		1


	//   ....[12]....
        /*01e8*/ 	.word	0x000007c0
        /*01ec*/ 	.word	0x000000ff
        /*01f0*/ 	.word	0x00000058
        /*01f4*/ 	.short	0x0100
        /*01f6*/ 	.byte	0x09
	.zero		1


	//   ....[13]....
        /*01f8*/ 	.word	0x000007d0
        /*01fc*/ 	.word	0x000000ff
        /*0200*/ 	.word	0x00000078
        /*0204*/ 	.short	0x0100
        /*0206*/ 	.byte	0x09
	.zero		1


	//   ....[14]....
        /*0208*/ 	.word	0x000007e0
        /*020c*/ 	.word	0x000000ff
        /*0210*/ 	.word	0x00000060
        /*0214*/ 	.short	0x0100
        /*0216*/ 	.byte	0x09
	.zero		1


	//   ....[15]....
        /*0218*/ 	.word	0x000007f0
        /*021c*/ 	.word	0x000000ff
        /*0220*/ 	.word	0x00000080
        /*0224*/ 	.short	0x0100
        /*0226*/ 	.byte	0x09
	.zero		1


	//   ....[16]....
        /*0228*/ 	.word	0x00000800
        /*022c*/ 	.word	0x000000ff
        /*0230*/ 	.word	0x00000068
        /*0234*/ 	.short	0x0100
        /*0236*/ 	.byte	0x09
	.zero		1


	//   ....[17]....
        /*0238*/ 	.word	0x00000810
        /*023c*/ 	.word	0x000000ff
        /*0240*/ 	.word	0x00000088
        /*0244*/ 	.short	0x0100
        /*0246*/ 	.byte	0x09
	.zero		1


	//   ....[18]....
        /*0248*/ 	.word	0x000008f0
        /*024c*/ 	.word	0x000000ff
        /*0250*/ 	.word	0x00000090
        /*0254*/ 	.short	0x0100
        /*0256*/ 	.byte	0x08
	.zero		1


	//   ....[19]....
        /*0258*/ 	.word	0x00000900
        /*025c*/ 	.word	0x000000ff
        /*0260*/ 	.word	0x00000098
        /*0264*/ 	.short	0x0100
        /*0266*/ 	.byte	0x08
	.zero		1


	//   ....[20]....
        /*0268*/ 	.word	0x00000a30
        /*026c*/ 	.word	0x000000ff
        /*0270*/ 	.word	0x000000a0
        /*0274*/ 	.short	0x0100
        /*0276*/ 	.byte	0x08
	.zero		1


	//   ....[21]....
        /*0278*/ 	.word	0x00000a40
        /*027c*/ 	.word	0x000000ff
        /*0280*/ 	.word	0x000000b0
        /*0284*/ 	.short	0x0100
        /*0286*/ 	.byte	0x08
	.zero		1


	//   ....[22]....
        /*0288*/ 	.word	0x00000a50
        /*028c*/ 	.word	0x000000ff
        /*0290*/ 	.word	0x000000a8
        /*0294*/ 	.short	0x0100
        /*0296*/ 	.byte	0x08
	.zero		1


	//   ....[23]....
        /*0298*/ 	.word	0x00000a60
        /*029c*/ 	.word	0x000000ff
        /*02a0*/ 	.word	0x000000b8
        /*02a4*/ 	.short	0x0100
        /*02a6*/ 	.byte	0x08
	.zero		1


	//   ....[24]....
        /*02a8*/ 	.word	0x00000b80
        /*02ac*/ 	.word	0x000000ff
        /*02b0*/ 	.word	0x000000c0
        /*02b4*/ 	.short	0x0100
        /*02b6*/ 	.byte	0x09
	.zero		1


	//   ....[25]....
        /*02b8*/ 	.word	0x00000b90
        /*02bc*/ 	.word	0x000000ff
        /*02c0*/ 	.word	0x000000e0
        /*02c4*/ 	.short	0x0100
        /*02c6*/ 	.byte	0x09
	.zero		1


	//   ....[26]....
        /*02c8*/ 	.word	0x00000ba0
        /*02cc*/ 	.word	0x000000ff
        /*02d0*/ 	.word	0x000000c8
        /*02d4*/ 	.short	0x0100
        /*02d6*/ 	.byte	0x09
	.zero		1


	//   ....[27]....
        /*02d8*/ 	.word	0x00000bb0
        /*02dc*/ 	.word	0x000000ff
        /*02e0*/ 	.word	0x000000e8
        /*02e4*/ 	.short	0x0100
        /*02e6*/ 	.byte	0x09
	.zero		1


	//   ....[28]....
        /*02e8*/ 	.word	0x00000bc0
        /*02ec*/ 	.word	0x000000ff
        /*02f0*/ 	.word	0x000000d0
        /*02f4*/ 	.short	0x0100
        /*02f6*/ 	.byte	0x09
	.zero		1


	//   ....[29]....
        /*02f8*/ 	.word	0x00000bd0
        /*02fc*/ 	.word	0x000000ff
        /*0300*/ 	.word	0x000000f0
        /*0304*/ 	.short	0x0100
        /*0306*/ 	.byte	0x09
	.zero		1


	//   ....[30]....
        /*0308*/ 	.word	0x00000be0
        /*030c*/ 	.word	0x000000ff
        /*0310*/ 	.word	0x000000d8
        /*0314*/ 	.short	0x0100
        /*0316*/ 	.byte	0x09
	.zero		1


	//   ....[31]....
        /*0318*/ 	.word	0x00000bf0
        /*031c*/ 	.word	0x000000ff
        /*0320*/ 	.word	0x000000f8
        /*0324*/ 	.short	0x0100
        /*0326*/ 	.byte	0x09
	.zero		1


	//   ....[32]....
        /*0328*/ 	.word	0x00000ce0
        /*032c*/ 	.word	0x000000ff
        /*0330*/ 	.word	0x00000100
        /*0334*/ 	.short	0x0100
        /*0336*/ 	.byte	0x08
	.zero		1


	//   ....[33]....
        /*0338*/ 	.word	0x00000cf0
        /*033c*/ 	.word	0x000000ff
        /*0340*/ 	.word	0x00000110
        /*0344*/ 	.short	0x0100
        /*0346*/ 	.byte	0x08
	.zero		1


	//   ....[34]....
        /*0348*/ 	.word	0x00000d00
        /*034c*/ 	.word	0x000000ff
        /*0350*/ 	.word	0x00000108
        /*0354*/ 	.short	0x0100
        /*0356*/ 	.byte	0x08
	.zero		1


	//   ....[35]....
        /*0358*/ 	.word	0x00000d10
        /*035c*/ 	.word	0x000000ff
        /*0360*/ 	.word	0x00000118
        /*0364*/ 	.short	0x0100
        /*0366*/ 	.byte	0x08
	.zero		1


	//   ....[36]....
        /*0368*/ 	.word	0x00000e00
        /*036c*/ 	.word	0x000000ff
        /*0370*/ 	.word	0x00000120
        /*0374*/ 	.short	0x0100
        /*0376*/ 	.byte	0x07
	.zero		1


	//   ....[37]....
        /*0378*/ 	.word	0x00001810
        /*037c*/ 	.word	0x00000003
        /*0380*/ 	.word	0x00000110
        /*0384*/ 	.short	0x010a
        /*0386*/ 	.byte	0xff
	.zero		1


	//   ....[38]....
        /*0388*/ 	.word	0x00001840
        /*038c*/ 	.word	0x00000003
        /*0390*/ 	.word	0x00000100
        /*0394*/ 	.short	0x0101
        /*0396*/ 	.byte	0xff
	.zero		1


	//   ....[39]....
        /*0398*/ 	.word	0x00001940
        /*039c*/ 	.word	0x000000ff
        /*03a0*/ 	.word	0x00000028
        /*03a4*/ 	.short	0x010a
        /*03a6*/ 	.byte	0x08
	.zero		1


	//   ....[40]....
        /*03a8*/ 	.word	0x00001a00
        /*03ac*/ 	.word	0x000000ff
        /*03b0*/ 	.word	0x00000028
        /*03b4*/ 	.short	0x010a
        /*03b6*/ 	.byte	0x21
	.zero		1


	//   ....[41]....
        /*03b8*/ 	.word	0x00001bc0
        /*03bc*/ 	.word	0x000000ff
        /*03c0*/ 	.word	0x00000028
        /*03c4*/ 	.short	0x010a
        /*03c6*/ 	.byte	0x08
	.zero		1


	//   ....[42]....
        /*03c8*/ 	.word	0x00001ca0
        /*03cc*/ 	.word	0x000000ff
        /*03d0*/ 	.word	0x00000098
        /*03d4*/ 	.short	0x0101
        /*03d6*/ 	.byte	0x06
	.zero		1


	//   ....[43]....
        /*03d8*/ 	.word	0x00001cc0
        /*03dc*/ 	.word	0x000000ff
        /*03e0*/ 	.word	0x00000028
        /*03e4*/ 	.short	0x010a
        /*03e6*/ 	.byte	0x08
	.zero		1


	//   ....[44]....
        /*03e8*/ 	.word	0x00001d40
        /*03ec*/ 	.word	0x000000ff
        /*03f0*/ 	.word	0x00000028
        /*03f4*/ 	.short	0x010a
        /*03f6*/ 	.byte	0x11
	.zero		1


	//   ....[45]....
        /*03f8*/ 	.word	0x00001ed0
        /*03fc*/ 	.word	0x000000ff
        /*0400*/ 	.word	0x00000028
        /*0404*/ 	.short	0x010a
        /*0406*/ 	.byte	0x08
	.zero		1


	//   ....[46]....
        /*0408*/ 	.word	0x00002010
        /*040c*/ 	.word	0x00000002
        /*0410*/ 	.word	0x000000a0
        /*0414*/ 	.short	0x010a
        /*0416*/ 	.byte	0xff
	.zero		1


	//   ....[47]....
        /*0418*/ 	.word	0x000020d0
        /*041c*/ 	.word	0x00000002
        /*0420*/ 	.word	0x00000000
        /*0424*/ 	.short	0x0101
        /*0426*/ 	.byte	0xff
	.zero		1


	//   ....[48]....
        /*0428*/ 	.word	0x00002630
        /*042c*/ 	.word	0x000000ff
        /*0430*/ 	.word	0x00000000
        /*0434*/ 	.short	0x010a
        /*0436*/ 	.byte	0x04
	.zero		1


	//   ....[49]....
        /*0438*/ 	.word	0x000026c0
        /*043c*/ 	.word	0x000000ff
        /*0440*/ 	.word	0x00000000
        /*0444*/ 	.short	0x010a
        /*0446*/ 	.byte	0x04
	.zero		1


	//   ....[50]....
        /*0448*/ 	.word	0x00002750
        /*044c*/ 	.word	0x000000ff
        /*0450*/ 	.word	0x00000000
        /*0454*/ 	.short	0x010a
        /*0456*/ 	.byte	0x04
	.zero		1


	//   ....[51]....
        /*0458*/ 	.word	0x000027e0
        /*045c*/ 	.word	0x000000ff
        /*0460*/ 	.word	0x00000000
        /*0464*/ 	.short	0x010a
        /*0466*/ 	.byte	0x04
	.zero		1


	//   ....[52]....
        /*0468*/ 	.word	0x00002880
        /*046c*/ 	.word	0x00000000
        /*0470*/ 	.word	0x00000000
        /*0474*/ 	.short	0x010a
        /*0476*/ 	.byte	0xff
	.zero		1


	//   ....[53]....
        /*0478*/ 	.word	0x000029b0
        /*047c*/ 	.word	0x00000000
        /*0480*/ 	.word	0x00000100
        /*0484*/ 	.short	0x010a
        /*0486*/ 	.byte	0xff
	.zero		1


	//   ....[54]....
        /*0488*/ 	.word	0x00002a20
        /*048c*/ 	.word	0x00000004
        /*0490*/ 	.word	0x00000000
        /*0494*/ 	.short	0x0101
        /*0496*/ 	.byte	0xff
	.zero		1


	//   ....[55]....
        /*0498*/ 	.word	0x00002a40
        /*049c*/ 	.word	0x000000ff
        /*04a0*/ 	.word	0x000000b0
        /*04a4*/ 	.short	0x010a
        /*04a6*/ 	.byte	0x05
	.zero		1


	//   ....[56]....
        /*04a8*/ 	.word	0x00002b60
        /*04ac*/ 	.word	0x00000000
        /*04b0*/ 	.word	0x000000a0
        /*04b4*/ 	.short	0x010a
        /*04b6*/ 	.byte	0xff
	.zero		1


	//   ....[57]....
        /*04b8*/ 	.word	0x00002c60
        /*04bc*/ 	.word	0x00000000
        /*04c0*/ 	.word	0x00000000
        /*04c4*/ 	.short	0x0101
        /*04c6*/ 	.byte	0xff
	.zero		1


	//   ....[58]....
        /*04c8*/ 	.word	0x00002cf0
        /*04cc*/ 	.word	0x000000ff
        /*04d0*/ 	.word	0x000000b0
        /*04d4*/ 	.short	0x0106
        /*04d6*/ 	.byte	0x05
	.zero		1


	//   ....[59]....
        /*04d8*/ 	.word	0x00002d10
        /*04dc*/ 	.word	0x000000ff
        /*04e0*/ 	.word	0x000000b0
        /*04e4*/ 	.short	0x010a
        /*04e6*/ 	.byte	0x05
	.zero		1


	//   ....[60]....
        /*04e8*/ 	.word	0x00002da0
        /*04ec*/ 	.word	0x000000ff
        /*04f0*/ 	.word	0x000000b0
        /*04f4*/ 	.short	0x0106
        /*04f6*/ 	.byte	0x04
	.zero		1


	//   ....[61]....
        /*04f8*/ 	.word	0x00002de0
        /*04fc*/ 	.word	0x00000000
        /*0500*/ 	.word	0x000000b0
        /*0504*/ 	.short	0x010a
        /*0506*/ 	.byte	0xff
	.zero		1


	//   ....[62]....
        /*0508*/ 	.word	0x00003020
        /*050c*/ 	.word	0x000000ff
        /*0510*/ 	.word	0x00000008
        /*0514*/ 	.short	0x010a
        /*0516*/ 	.byte	0x06
	.zero		1


	//   ....[63]....
        /*0518*/ 	.word	0x00003040
        /*051c*/ 	.word	0x000000ff
        /*0520*/ 	.word	0x00000008
        /*0524*/ 	.short	0x010a
        /*0526*/ 	.byte	0x06
	.zero		1


	//   ....[64]....
        /*0528*/ 	.word	0x000031d0
        /*052c*/ 	.word	0x000000ff
        /*0530*/ 	.word	0x00000008
        /*0534*/ 	.short	0x010a
        /*0536*/ 	.byte	0x06
	.zero		1


	//   ....[65]....
        /*0538*/ 	.word	0x000031f0
        /*053c*/ 	.word	0x000000ff
        /*0540*/ 	.word	0x00000008
        /*0544*/ 	.short	0x010a
        /*0546*/ 	.byte	0x06
	.zero		1


	//   ....[66]....
        /*0548*/ 	.word	0x000032b0
        /*054c*/ 	.word	0x000000ff
        /*0550*/ 	.word	0x00000000
        /*0554*/ 	.short	0x0101
        /*0556*/ 	.byte	0x07
	.zero		1


	//   ....[67]....
        /*0558*/ 	.word	0x000035f0
        /*055c*/ 	.word	0x00000000
        /*0560*/ 	.word	0x000000a0
        /*0564*/ 	.short	0x010a
        /*0566*/ 	.byte	0xff
	.zero		1


	//   ....[68]....
        /*0568*/ 	.word	0x000036b0
        /*056c*/ 	.word	0x00000000
        /*0570*/ 	.word	0x00000000
        /*0574*/ 	.short	0x0101
        /*0576*/ 	.byte	0xff
	.zero		1


	//   ....[69]....
        /*0578*/ 	.word	0x00003770
        /*057c*/ 	.word	0x000000ff
        /*0580*/ 	.word	0x00000000
        /*0584*/ 	.short	0x010a
        /*0586*/ 	.byte	0x08
	.zero		1


	//   ....[70]....
        /*0588*/ 	.word	0x00003780
        /*058c*/ 	.word	0x000000ff
        /*0590*/ 	.word	0x000000e0
        /*0594*/ 	.short	0x010a
        /*0596*/ 	.byte	0x09
	.zero		1


	//   ....[71]....
        /*0598*/ 	.word	0x00003830
        /*059c*/ 	.word	0x000000ff
        /*05a0*/ 	.word	0x00000000
        /*05a4*/ 	.short	0x010a
        /*05a6*/ 	.byte	0x08
	.zero		1


	//   ....[72]....
        /*05a8*/ 	.word	0x00003960
        /*05ac*/ 	.word	0x000000ff
        /*05b0*/ 	.word	0x00000000
        /*05b4*/ 	.short	0x010a
        /*05b6*/ 	.byte	0x1e
	.zero		1


	//   ....[73]....
        /*05b8*/ 	.word	0x00003c60
        /*05bc*/ 	.word	0x000000ff
        /*05c0*/ 	.word	0x00000000
        /*05c4*/ 	.short	0x010a
        /*05c6*/ 	.byte	0x08
	.zero		1


	//   ....[74]....
        /*05c8*/ 	.word	0x00003cf0
        /*05cc*/ 	.word	0x000000ff
        /*05d0*/ 	.word	0x00000000
        /*05d4*/ 	.short	0x010a
        /*05d6*/ 	.byte	0x08
	.zero		1


	//   ....[75]....
        /*05d8*/ 	.word	0x00003d80
        /*05dc*/ 	.word	0x000000ff
        /*05e0*/ 	.word	0x00000000
        /*05e4*/ 	.short	0x010a
        /*05e6*/ 	.byte	0x08
	.zero		1


	//   ....[76]....
        /*05e8*/ 	.word	0x00003e20
        /*05ec*/ 	.word	0x00000000
        /*05f0*/ 	.word	0x00000000
        /*05f4*/ 	.short	0x010a
        /*05f6*/ 	.byte	0xff
	.zero		1


	//   ....[77]....
        /*05f8*/ 	.word	0x00003e60
        /*05fc*/ 	.word	0x00000000
        /*0600*/ 	.word	0x00000000
        /*0604*/ 	.short	0x010a
        /*0606*/ 	.byte	0xff
	.zero		1


	//   ....[78]....
        /*0608*/ 	.word	0x00003ed0
        /*060c*/ 	.word	0x000000ff
        /*0610*/ 	.word	0x00000000
        /*0614*/ 	.short	0x0101
        /*0616*/ 	.byte	0x05
	.zero		1


	//   ....[79]....
        /*0618*/ 	.word	0x00003f10
        /*061c*/ 	.word	0x000000ff
        /*0620*/ 	.word	0x00000120
        /*0624*/ 	.short	0x010a
        /*0626*/ 	.byte	0x07
	.zero		1


	//   ....[80]....
        /*0628*/ 	.word	0x00003f60
        /*062c*/ 	.word	0x000000ff
        /*0630*/ 	.word	0x00000000
        /*0634*/ 	.short	0x0101
        /*0636*/ 	.byte	0x05
	.zero		1


	//   ....[81]....
        /*0638*/ 	.word	0x000043b0
        /*063c*/ 	.word	0x00000000
        /*0640*/ 	.word	0x000000a0
        /*0644*/ 	.short	0x010a
        /*0646*/ 	.byte	0xff
	.zero		1


	//   ....[82]....
        /*0648*/ 	.word	0x00004470
        /*064c*/ 	.word	0x00000000
        /*0650*/ 	.word	0x00000000
        /*0654*/ 	.short	0x0101
        /*0656*/ 	.byte	0xff
	.zero		1


	//   ....[83]....
        /*0658*/ 	.word	0x00004790
        /*065c*/ 	.word	0x000000ff
        /*0660*/ 	.word	0x00000098
        /*0664*/ 	.short	0x010a
        /*0666*/ 	.byte	0x07
	.zero		1


	//   ....[84]....
        /*0668*/ 	.word	0x00004980
        /*066c*/ 	.word	0x000000ff
        /*0670*/ 	.word	0x00000070
        /*0674*/ 	.short	0x010a
        /*0676*/ 	.byte	0x07
	.zero		1


	//   ....[85]....
        /*0678*/ 	.word	0x00004b70
        /*067c*/ 	.word	0x000000ff
        /*0680*/ 	.word	0x00000050
        /*0684*/ 	.short	0x010b
        /*0686*/ 	.byte	0x07
	.zero		1


	//   ....[86]....
        /*0688*/ 	.word	0x00004b80
        /*068c*/ 	.word	0x000000ff
        /*0690*/ 	.word	0x00000000
        /*0694*/ 	.short	0x0101
        /*0696*/ 	.byte	0x0e
	.zero		1


	//   ....[87]....
        /*0698*/ 	.word	0x00004ba0
        /*069c*/ 	.word	0x000000ff
        /*06a0*/ 	.word	0x00000078
        /*06a4*/ 	.short	0x010a
        /*06a6*/ 	.byte	0x07
	.zero		1


	//   ....[88]....
        /*06a8*/ 	.word	0x00004d50
        /*06ac*/ 	.word	0x000000ff
        /*06b0*/ 	.word	0x00000058
        /*06b4*/ 	.short	0x010b
        /*06b6*/ 	.byte	0x07
	.zero		1


	//   ....[89]....
        /*06b8*/ 	.word	0x00004d60
        /*06bc*/ 	.word	0x000000ff
        /*06c0*/ 	.word	0x00000000
        /*06c4*/ 	.short	0x0101
        /*06c6*/ 	.byte	0x0e
	.zero		1


	//   ....[90]....
        /*06c8*/ 	.word	0x00004d70
        /*06cc*/ 	.word	0x000000ff
        /*06d0*/ 	.word	0x00000080
        /*06d4*/ 	.short	0x010a
        /*06d6*/ 	.byte	0x07
	.zero		1


	//   ....[91]....
        /*06d8*/ 	.word	0x00004fa0
        /*06dc*/ 	.word	0x000000ff
        /*06e0*/ 	.word	0x00000060
        /*06e4*/ 	.short	0x010b
        /*06e6*/ 	.byte	0x07
	.zero		1


	//   ....[92]....
        /*06e8*/ 	.word	0x00005010
        /*06ec*/ 	.word	0x000000ff
        /*06f0*/ 	.word	0x00000000
        /*06f4*/ 	.short	0x0101
        /*06f6*/ 	.byte	0x0e
	.zero		1


	//   ....[93]....
        /*06f8*/ 	.word	0x00005050
        /*06fc*/ 	.word	0x000000ff
        /*0700*/ 	.word	0x00000088
        /*0704*/ 	.short	0x010a
        /*0706*/ 	.byte	0x07
	.zero		1


	//   ....[94]....
        /*0708*/ 	.word	0x00005280
        /*070c*/ 	.word	0x000000ff
        /*0710*/ 	.word	0x00000068
        /*0714*/ 	.short	0x010b
        /*0716*/ 	.byte	0x07
	.zero		1


	//   ....[95]....
        /*0718*/ 	.word	0x000052a0
        /*071c*/ 	.word	0x000000ff
        /*0720*/ 	.word	0x00000000
        /*0724*/ 	.short	0x0101
        /*0726*/ 	.byte	0x0d
	.zero		1


	//   ....[96]....
        /*0728*/ 	.word	0x000052d0
        /*072c*/ 	.word	0x000000ff
        /*0730*/ 	.word	0x00000070
        /*0734*/ 	.short	0x010a
        /*0736*/ 	.byte	0x07
	.zero		1


	//   ....[97]....
        /*0738*/ 	.word	0x000052f0
        /*073c*/ 	.word	0x000000ff
        /*0740*/ 	.word	0x00000078
        /*0744*/ 	.short	0x010a
        /*0746*/ 	.byte	0x07
	.zero		1


	//   ....[98]....
        /*0748*/ 	.word	0x00005310
        /*074c*/ 	.word	0x000000ff
        /*0750*/ 	.word	0x00000080
        /*0754*/ 	.short	0x010a
        /*0756*/ 	.byte	0x07
	.zero		1


	//   ....[99]....
        /*0758*/ 	.word	0x00005350
        /*075c*/ 	.word	0x00000000
        /*0760*/ 	.word	0x00000088
        /*0764*/ 	.short	0x010a
        /*0766*/ 	.byte	0xff
	.zero		1


	//   ....[100]....
        /*0768*/ 	.word	0x000056d0
        /*076c*/ 	.word	0x00000000
        /*0770*/ 	.word	0x000000a0
        /*0774*/ 	.short	0x010a
        /*0776*/ 	.byte	0xff
	.zero		1


	//   ....[101]....
        /*0778*/ 	.word	0x000057e0
        /*077c*/ 	.word	0x00000000
        /*0780*/ 	.word	0x00000000
        /*0784*/ 	.short	0x0101
        /*0786*/ 	.byte	0xff
	.zero		1


	//   ....[102]....
        /*0788*/ 	.word	0x00006230
        /*078c*/ 	.word	0x000000ff
        /*0790*/ 	.word	0x00000050
        /*0794*/ 	.short	0x010a
        /*0796*/ 	.byte	0x30
	.zero		1


	//   ....[103]....
        /*0798*/ 	.word	0x00006270
        /*079c*/ 	.word	0x00000058
        /*07a0*/ 	.word	0x000000c0
        /*07a4*/ 	.short	0x010a
        /*07a6*/ 	.byte	0xff
	.zero		1


	//   ....[104]....
        /*07a8*/ 	.word	0x00006360
        /*07ac*/ 	.word	0x000000ff
        /*07b0*/ 	.word	0x00000050
        /*07b4*/ 	.short	0x010a
        /*07b6*/ 	.byte	0x30
	.zero		1


	//   ....[105]....
        /*07b8*/ 	.word	0x00006450
        /*07bc*/ 	.word	0x00000058
        /*07c0*/ 	.word	0x000000c0
        /*07c4*/ 	.short	0x010a
        /*07c6*/ 	.byte	0xff
	.zero		1


	//   ....[106]....
        /*07c8*/ 	.word	0x00006c60
        /*07cc*/ 	.word	0x00000000
        /*07d0*/ 	.word	0x00000000
        /*07d4*/ 	.short	0x0101
        /*07d6*/ 	.byte	0xff
	.zero		1


	//   ....[107]....
        /*07d8*/ 	.word	0x00006c70
        /*07dc*/ 	.word	0x00000003
        /*07e0*/ 	.word	0x00000050
        /*07e4*/ 	.short	0x010a
        /*07e6*/ 	.byte	0xff
	.zero		1


	//   ....[108]....
        /*07e8*/ 	.word	0x00006d50
        /*07ec*/ 	.word	0x00000003
        /*07f0*/ 	.word	0x00000050
        /*07f4*/ 	.short	0x010a
        /*07f6*/ 	.byte	0xff
	.zero		1


	//   ....[109]....
        /*07f8*/ 	.word	0x00007600
        /*07fc*/ 	.word	0x0000005b
        /*0800*/ 	.word	0x00000000
        /*0804*/ 	.short	0x0101
        /*0806*/ 	.byte	0xff
	.zero		1


	//   ....[110]....
        /*0808*/ 	.word	0x00007620
        /*080c*/ 	.word	0x0000005c
        /*0810*/ 	.word	0x00000050
        /*0814*/ 	.short	0x010a
        /*0816*/ 	.byte	0xff
	.zero		1


	//   ....[111]....
        /*0818*/ 	.word	0x000076f0
        /*081c*/ 	.word	0x0000005c
        /*0820*/ 	.word	0x00000050
        /*0824*/ 	.short	0x010a
        /*0826*/ 	.byte	0xff
	.zero		1


	//   ....[112]....
        /*0828*/ 	.word	0x00007fa0
        /*082c*/ 	.word	0x0000005b
        /*0830*/ 	.word	0x00000000
        /*0834*/ 	.short	0x0101
        /*0836*/ 	.byte	0xff
	.zero		1


	//   ....[113]....
        /*0838*/ 	.word	0x00007fc0
        /*083c*/ 	.word	0x0000005c
        /*0840*/ 	.word	0x00000050
        /*0844*/ 	.short	0x010a
        /*0846*/ 	.byte	0xff
	.zero		1


	//   ....[114]....
        /*0848*/ 	.word	0x00008090
        /*084c*/ 	.word	0x0000005c
        /*0850*/ 	.word	0x00000050
        /*0854*/ 	.short	0x010a
        /*0856*/ 	.byte	0xff
	.zero		1


	//   ....[115]....
        /*0858*/ 	.word	0x000083a0
        /*085c*/ 	.word	0x00000058
        /*0860*/ 	.word	0x00000000
        /*0864*/ 	.short	0x0101
        /*0866*/ 	.byte	0xff
	.zero		1


	//   ....[116]....
        /*0868*/ 	.word	0x00008990
        /*086c*/ 	.word	0x00000002
        /*0870*/ 	.word	0x00000000
        /*0874*/ 	.short	0x0101
        /*0876*/ 	.byte	0xff
	.zero		1


	//   ....[117]....
        /*0878*/ 	.word	0x00008c00
        /*087c*/ 	.word	0x000000ff
        /*0880*/ 	.word	0x00000000
        /*0884*/ 	.short	0x0101
        /*0886*/ 	.byte	0x04
	.zero		1


	//   ....[118]....
        /*0888*/ 	.word	0x00008c20
        /*088c*/ 	.word	0x00000003
        /*0890*/ 	.word	0x00000110
        /*0894*/ 	.short	0x010a
        /*0896*/ 	.byte	0xff
	.zero		1


	//   ....[119]....
        /*0898*/ 	.word	0x00008c80
        /*089c*/ 	.word	0x00000002
        /*08a0*/ 	.word	0x00000028
        /*08a4*/ 	.short	0x010a
        /*08a6*/ 	.byte	0xff
	.zero		1


	//   ....[120]....
        /*08a8*/ 	.word	0x00008ce0
        /*08ac*/ 	.word	0x00000002
        /*08b0*/ 	.word	0x00000028
        /*08b4*/ 	.short	0x010a
        /*08b6*/ 	.byte	0xff
	.zero		1


	//   ....[121]....
        /*08b8*/ 	.word	0x00008d30
        /*08bc*/ 	.word	0x00000002
        /*08c0*/ 	.word	0x000000a0
        /*08c4*/ 	.short	0x010a
        /*08c6*/ 	.byte	0xff
	.zero		1


	//   ....[122]....
        /*08c8*/ 	.word	0x00008d90
        /*08cc*/ 	.word	0x00000000
        /*08d0*/ 	.word	0x00000000
        /*08d4*/ 	.short	0x010a
        /*08d6*/ 	.byte	0xff
	.zero		1


	//   ....[123]....
        /*08d8*/ 	.word	0x00008df0
        /*08dc*/ 	.word	0x00000000
        /*08e0*/ 	.word	0x00000000
        /*08e4*/ 	.short	0x010a
        /*08e6*/ 	.byte	0xff
	.zero		1


	//   ....[124]....
        /*08e8*/ 	.word	0x00008e50
        /*08ec*/ 	.word	0x00000000
        /*08f0*/ 	.word	0x00000000
        /*08f4*/ 	.short	0x010a
        /*08f6*/ 	.byte	0xff
	.zero		1


	//   ....[125]....
        /*08f8*/ 	.word	0x00008eb0
        /*08fc*/ 	.word	0x00000000
        /*0900*/ 	.word	0x00000000
        /*0904*/ 	.short	0x010a
        /*0906*/ 	.byte	0xff
	.zero		1


	//   ....[126]....
        /*0908*/ 	.word	0x00008f00
        /*090c*/ 	.word	0x00000000
        /*0910*/ 	.word	0x00000100
        /*0914*/ 	.short	0x010a
        /*0916*/ 	.byte	0xff
	.zero		1


	//   ....[127]....
        /*0918*/ 	.word	0x00008f60
        /*091c*/ 	.word	0x00000000
        /*0920*/ 	.word	0x000000b0
        /*0924*/ 	.short	0x010a
        /*0926*/ 	.byte	0xff
	.zero		1


	//   ....[128]....
        /*0928*/ 	.word	0x00008fb0
        /*092c*/ 	.word	0x00000000
        /*0930*/ 	.word	0x000000a0
        /*0934*/ 	.short	0x010a
        /*0936*/ 	.byte	0xff
	.zero		1


	//   ....[129]....
        /*0938*/ 	.word	0x00009010
        /*093c*/ 	.word	0x00000000
        /*0940*/ 	.word	0x000000b0
        /*0944*/ 	.short	0x010a
        /*0946*/ 	.byte	0xff
	.zero		1


	//   ....[130]....
        /*0948*/ 	.word	0x00009070
        /*094c*/ 	.word	0x00000004
        /*0950*/ 	.word	0x00000008
        /*0954*/ 	.short	0x010a
        /*0956*/ 	.byte	0xff
	.zero		1


	//   ....[131]....
        /*0958*/ 	.word	0x00009150
        /*095c*/ 	.word	0x00000002
        /*0960*/ 	.word	0x00000008
        /*0964*/ 	.short	0x010a
        /*0966*/ 	.byte	0xff
	.zero		1


	//   ....[132]....
        /*0968*/ 	.word	0x000091a0
        /*096c*/ 	.word	0x00000000
        /*0970*/ 	.word	0x000000a0
        /*0974*/ 	.short	0x010a
        /*0976*/ 	.byte	0xff
	.zero		1


	//   ....[133]....
        /*0978*/ 	.word	0x00009200
        /*097c*/ 	.word	0x00000000
        /*0980*/ 	.word	0x000000e0
        /*0984*/ 	.short	0x010a
        /*0986*/ 	.byte	0xff
	.zero		1


	//   ....[134]....
        /*0988*/ 	.word	0x00009260
        /*098c*/ 	.word	0x00000000
        /*0990*/ 	.word	0x00000000
        /*0994*/ 	.short	0x010a
        /*0996*/ 	.byte	0xff
	.zero		1


	//   ....[135]....
        /*0998*/ 	.word	0x000092c0
        /*099c*/ 	.word	0x00000000
        /*09a0*/ 	.word	0x00000000
        /*09a4*/ 	.short	0x010a
        /*09a6*/ 	.byte	0xff
	.zero		1


	//   ....[136]....
        /*09a8*/ 	.word	0x00009320
        /*09ac*/ 	.word	0x00000000
        /*09b0*/ 	.word	0x00000000
        /*09b4*/ 	.short	0x010a
        /*09b6*/ 	.byte	0xff
	.zero		1


	//   ....[137]....
        /*09b8*/ 	.word	0x00009380
        /*09bc*/ 	.word	0x00000000
        /*09c0*/ 	.word	0x00000000
        /*09c4*/ 	.short	0x010a
        /*09c6*/ 	.byte	0xff
	.zero		1


	//   ....[138]....
        /*09c8*/ 	.word	0x000093e0
        /*09cc*/ 	.word	0x00000000
        /*09d0*/ 	.word	0x00000120
        /*09d4*/ 	.short	0x010a
        /*09d6*/ 	.byte	0xff
	.zero		1


	//   ....[139]....
        /*09d8*/ 	.word	0x00009430
        /*09dc*/ 	.word	0x00000000
        /*09e0*/ 	.word	0x000000a0
        /*09e4*/ 	.short	0x010a
        /*09e6*/ 	.byte	0xff
	.zero		1


	//   ....[140]....
        /*09e8*/ 	.word	0x00009490
        /*09ec*/ 	.word	0x00000000
        /*09f0*/ 	.word	0x00000098
        /*09f4*/ 	.short	0x010a
        /*09f6*/ 	.byte	0xff
	.zero		1


	//   ....[141]....
        /*09f8*/ 	.word	0x000094f0
        /*09fc*/ 	.word	0x00000003
        /*0a00*/ 	.word	0x00000070
        /*0a04*/ 	.short	0x010a
        /*0a06*/ 	.byte	0xff
	.zero		1


	//   ....[142]....
        /*0a08*/ 	.word	0x00009550
        /*0a0c*/ 	.word	0x00000003
        /*0a10*/ 	.word	0x00000078
        /*0a14*/ 	.short	0x010a
        /*0a16*/ 	.byte	0xff
	.zero		1


	//   ....[143]....
        /*0a18*/ 	.word	0x000095b0
        /*0a1c*/ 	.word	0x00000003
        /*0a20*/ 	.word	0x00000080
        /*0a24*/ 	.short	0x010a
        /*0a26*/ 	.byte	0xff
	.zero		1


	//   ....[144]....
        /*0a28*/ 	.word	0x00009610
        /*0a2c*/ 	.word	0x00000003
        /*0a30*/ 	.word	0x00000088
        /*0a34*/ 	.short	0x010a
        /*0a36*/ 	.byte	0xff
	.zero		1


	//   ....[145]....
        /*0a38*/ 	.word	0x00009670
        /*0a3c*/ 	.word	0x00000000
        /*0a40*/ 	.word	0x00000070
        /*0a44*/ 	.short	0x010a
        /*0a46*/ 	.byte	0xff
	.zero		1


	//   ....[146]....
        /*0a48*/ 	.word	0x000096d0
        /*0a4c*/ 	.word	0x00000000
        /*0a50*/ 	.word	0x00000078
        /*0a54*/ 	.short	0x010a
        /*0a56*/ 	.byte	0xff
	.zero		1


	//   ....[147]....
        /*0a58*/ 	.word	0x00009730
        /*0a5c*/ 	.word	0x00000000
        /*0a60*/ 	.word	0x00000080
        /*0a64*/ 	.short	0x010a
        /*0a66*/ 	.byte	0xff
	.zero		1


	//   ....[148]....
        /*0a68*/ 	.word	0x00009780
        /*0a6c*/ 	.word	0x00000000
        /*0a70*/ 	.word	0x000000a0
        /*0a74*/ 	.short	0x010a
        /*0a76*/ 	.byte	0xff
	.zero		1


	//   ....[149]....
        /*0a78*/ 	.word	0x000097e0
        /*0a7c*/ 	.word	0x00000000
        /*0a80*/ 	.word	0x00000050
        /*0a84*/ 	.short	0x010a
        /*0a86*/ 	.byte	0xff
	.zero		1


	//   ....[150]....
        /*0a88*/ 	.word	0x00009830
        /*0a8c*/ 	.word	0x00000058
        /*0a90*/ 	.word	0x000000c0
        /*0a94*/ 	.short	0x010a
        /*0a96*/ 	.byte	0xff
	.zero		1


	//   ....[151]....
        /*0a98*/ 	.word	0x00009880
        /*0a9c*/ 	.word	0x00000003
        /*0aa0*/ 	.word	0x00000050
        /*0aa4*/ 	.short	0x010a
        /*0aa6*/ 	.byte	0xff
	.zero		1


	//   ....[152]....
        /*0aa8*/ 	.word	0x000098d0
        /*0aac*/ 	.word	0x0000005c
        /*0ab0*/ 	.word	0x00000050
        /*0ab4*/ 	.short	0x010a
        /*0ab6*/ 	.byte	0xff
	.zero		1


	//   ....[153]....
        /*0ab8*/ 	.word	0x00009920
        /*0abc*/ 	.word	0x0000005c
        /*0ac0*/ 	.word	0x00000050
        /*0ac4*/ 	.short	0x010a
        /*0ac6*/ 	.byte	0xff
	.zero		1


	//----- nvinfo : EIATTR_NUM_MBARRIERS
	.align		4
.L_47:
        /*0ac8*/ 	.byte	0x03, 0x38
        /*0aca*/ 	.short	0x0025


	//----- nvinfo : EIATTR_EXIT_INSTR_OFFSETS
	.align		4
        /*0acc*/ 	.byte	0x04, 0x1c
        /*0ace*/ 	.short	(.L_49 - .L_48)


	//   ....[0]....
.L_48:
        /*0ad0*/ 	.word	0x000028b0


	//   ....[1]....
        /*0ad4*/ 	.word	0x00002db0


	//   ....[2]....
        /*0ad8*/ 	.word	0x00002e10


	//   ....[3]....
        /*0adc*/ 	.word	0x00004190


	//   ....[4]....
        /*0ae0*/ 	.word	0x00005380


	//   ....[5]....
        /*0ae4*/ 	.word	0x000053c0


	//   ....[6]....
        /*0ae8*/ 	.word	0x00008af0


	//   ....[7]....
        /*0aec*/ 	.word	0x00008b70


	//   ....[8]....
        /*0af0*/ 	.word	0x00008ba0


	//   ....[9]....
        /*0af4*/ 	.word	0x00008c10


	//----- nvinfo : EIATTR_MAX_THREADS
	.align		4
.L_49:
        /*0af8*/ 	.byte	0x04, 0x05
        /*0afa*/ 	.short	(.L_51 - .L_50)
.L_50:
        /*0afc*/ 	.word	0x00000100
        /*0b00*/ 	.word	0x00000001
        /*0b04*/ 	.word	0x00000001


	//----- nvinfo : EIATTR_CRS_STACK_SIZE
	.align		4
.L_51:
        /*0b08*/ 	.byte	0x04, 0x1e
        /*0b0a*/ 	.short	(.L_53 - .L_52)
.L_52:
        /*0b0c*/ 	.word	0x00000000


	//----- nvinfo : EIATTR_CBANK_PARAM_SIZE
	.align		4
.L_53:
        /*0b10*/ 	.byte	0x03, 0x19
        /*0b12*/ 	.short	0x0800


	//----- nvinfo : EIATTR_PARAM_CBANK
	.align		4
        /*0b14*/ 	.byte	0x04, 0x0a
        /*0b16*/ 	.short	(.L_55 - .L_54)
	.align		4
.L_54:
        /*0b18*/ 	.word	index@(.nv.constant0._ZN7cutlass13device_kernelINS_4gemm6kernel13GemmUniversalIN4cute5tupleIJiiiiEEENS1_10collective13CollectiveMmaINS1_35MainloopSm100TmaUmmaWarpSpecializedILi5ELi2ELi4ENS5_IJNS4_1CILi2EEENSA_ILi1EEESC_EEEEENS5_IJNSA_ILi128EEESF_NSA_ILi32EEEEEENS_10tfloat32_tENS5_IJlSC_lEEESI_SJ_NS4_8TiledMMAINS4_8MMA_AtomIJNS4_23SM100_MMA_TF32_2x1SM_SSISI_SI_fLi128ELi128ELNS4_4UMMA5MajorE0ELSO_0ELNSN_7ScaleInE0ELSP_0EEEEEENS4_6LayoutINS5_IJSC_SC_SC_EEENS5_IJNSA_ILi0EEESU_SU_EEEEENS5_IJNS4_10UnderscoreESX_SX_EEEEENS4_18SM100_TMA_2SM_LOADENS4_14ComposedLayoutINS4_7SwizzleILi3ELi4ELi3EEENS4_18smem_ptr_flag_bitsILi32EEENSS_INS5_IJNSA_ILi8EEESG_EEENS5_IJSG_SC_EEEEEEEvNS4_8identityES10_S1A_vS1B_EENS_8epilogue10collective18CollectiveEpilogueINS1D_23Sm100TmaWarpSpecializedILi4ELi2ELi16ELb1ELb0EEEJNS5_IJNSA_ILi64EEESF_SG_EEENS5_IJNSS_IS1I_SC_EENSS_INS5_IJNSA_ILi16EEESB_EEENS5_IJSC_S1I_EEEEEEEESI_SJ_SI_SJ_NS1D_6fusion15FusionCallbacksIS1H_NS1Q_17LinearCombinationISI_fSI_fLNS_15FloatRoundStyleE2EEES1J_S1P_JEEENS4_5SM1004TMEM4LOAD26SM100_TMEM_LOAD_32dp32b16xENS4_13SM90_TMA_LOADENS11_INS12_ILi2ELi4ELi3EEES15_NSS_INS5_IJS16_S1L_EEENS5_IJS1L_SC_EEEEEEENS4_39AutoVectorizingCopyWithAssumedAlignmentILi128EEENS4_14SM90_TMA_STOREES25_S27_S27_EEEvvEEEEvNT_6ParamsE)
        /*0b1c*/ 	.short	0x0380
        /*0b1e*/ 	.short	0x0800


	//----- nvinfo : EIATTR_SW_WAR
	.align		4
.L_55:
        /*0b20*/ 	.byte	0x04, 0x36
        /*0b22*/ 	.short	(.L_57 - .L_56)
.L_56:
        /*0b24*/ 	.word	0x00000008
.L_57:


//--------------------- .nv.callgraph             --------------------------
	.section	.nv.callgraph,"",@"SHT_CUDA_CALLGRAPH"
	.align	4
	.sectionentsize	8
	.align		4
        /*0000*/ 	.word	0x00000000
	.align		4
        /*0004*/ 	.word	0xffffffff
	.align		4
        /*0008*/ 	.word	index@(_ZN7cutlass13device_kernelINS_4gemm6kernel13GemmUniversalIN4cute5tupleIJiiiiEEENS1_10collective13CollectiveMmaINS1_35MainloopSm100TmaUmmaWarpSpecializedILi5ELi2ELi4ENS5_IJNS4_1CILi2EEENSA_ILi1EEESC_EEEEENS5_IJNSA_ILi128EEESF_NSA_ILi32EEEEEENS_10tfloat32_tENS5_IJlSC_lEEESI_SJ_NS4_8TiledMMAINS4_8MMA_AtomIJNS4_23SM100_MMA_TF32_2x1SM_SSISI_SI_fLi128ELi128ELNS4_4UMMA5MajorE0ELSO_0ELNSN_7ScaleInE0ELSP_0EEEEEENS4_6LayoutINS5_IJSC_SC_SC_EEENS5_IJNSA_ILi0EEESU_SU_EEEEENS5_IJNS4_10UnderscoreESX_SX_EEEEENS4_18SM100_TMA_2SM_LOADENS4_14ComposedLayoutINS4_7SwizzleILi3ELi4ELi3EEENS4_18smem_ptr_flag_bitsILi32EEENSS_INS5_IJNSA_ILi8EEESG_EEENS5_IJSG_SC_EEEEEEEvNS4_8identityES10_S1A_vS1B_EENS_8epilogue10collective18CollectiveEpilogueINS1D_23Sm100TmaWarpSpecializedILi4ELi2ELi16ELb1ELb0EEEJNS5_IJNSA_ILi64EEESF_SG_EEENS5_IJNSS_IS1I_SC_EENSS_INS5_IJNSA_ILi16EEESB_EEENS5_IJSC_S1I_EEEEEEEESI_SJ_SI_SJ_NS1D_6fusion15FusionCallbacksIS1H_NS1Q_17LinearCombinationISI_fSI_fLNS_15FloatRoundStyleE2EEES1J_S1P_JEEENS4_5SM1004TMEM4LOAD26SM100_TMEM_LOAD_32dp32b16xENS4_13SM90_TMA_LOADENS11_INS12_ILi2ELi4ELi3EEES15_NSS_INS5_IJS16_S1L_EEENS5_IJS1L_SC_EEEEEEENS4_39AutoVectorizingCopyWithAssumedAlignmentILi128EEENS4_14SM90_TMA_STOREES25_S27_S27_EEEvvEEEEvNT_6ParamsE)
	.align		4
        /*000c*/ 	.word	index@(__assertfail)
	.align		4
        /*0010*/ 	.word	0x00000000
	.align		4
        /*0014*/ 	.word	0xfffffffe
	.align		4
        /*0018*/ 	.word	0x00000000
	.align		4
        /*001c*/ 	.word	0xfffffffd
	.align		4
        /*0020*/ 	.word	0x00000000
	.align		4
        /*0024*/ 	.word	0xfffffffc


//--------------------- .nv.constant4             --------------------------
	.section	.nv.constant4,"a",@progbits
	.align	8
	.align		8
.nv.constant4:
        /*0000*/ 	.dword	__assertfail
	.align		8
        /*0008*/ 	.dword	__unnamed_1
	.align		8
        /*0010*/ 	.dword	__unnamed_2
	.align		8
        /*0018*/ 	.dword	_ZN40_INTERNAL_27a2de44_4_k_cu_b0d7e95c_106094cuda3std3__45__cpo5beginE
	.align		8
        /*0020*/ 	.dword	_ZN40_INTERNAL_27a2de44_4_k_cu_b0d7e95c_106094cuda3std3__45__cpo3endE
	.align		8
        /*0028*/ 	.dword	_ZN40_INTERNAL_27a2de44_4_k_cu_b0d7e95c_106094cuda3std3__45__cpo6cbeginE
	.align		8
        /*0030*/ 	.dword	_ZN40_INTERNAL_27a2de44_4_k_cu_b0d7e95c_106094cuda3std3__45__cpo4cendE
	.align		8
        /*0038*/ 	.dword	_ZN40_INTERNAL_27a2de44_4_k_cu_b0d7e95c_106094cuda3std3__442_GLOBAL__N__27a2de44_4_k_cu_b0d7e95c_106096ignoreE
	.align		8
        /*0040*/ 	.dword	_ZN40_INTERNAL_27a2de44_4_k_cu_b0d7e95c_106094cuda3std3__419piecewise_constructE
	.align		8
        /*0048*/ 	.dword	_ZN40_INTERNAL_27a2de44_4_k_cu_b0d7e95c_106094cuda3std3__48in_placeE
	.align		8
        /*0050*/ 	.dword	_ZN40_INTERNAL_27a2de44_4_k_cu_b0d7e95c_106094cuda3std6ranges3__45__cpo4swapE
	.align		8
        /*0058*/ 	.dword	_ZN40_INTERNAL_27a2de44_4_k_cu_b0d7e95c_106094cuda3std6ranges3__45__cpo9iter_moveE
	.align		8
        /*0060*/ 	.dword	_ZN40_INTERNAL_27a2de44_4_k_cu_b0d7e95c_106094cute7productE
	.align		8
        /*0068*/ 	.dword	_ZN40_INTERNAL_27a2de44_4_k_cu_b0d7e95c_106094cute1_E
	.align		8
        /*0070*/ 	.dword	$str$25
	.align		8
        /*0078*/ 	.dword	$str$26
	.align		8
        /*0080*/ 	.dword	$str$27
	.align		8
        /*0088*/ 	.dword	$str$28


//--------------------- .text._ZN7cutlass13device_kernelINS_4gemm6kernel13GemmUniversalIN4cute5tupleIJiiiiEEENS1_10collective13CollectiveMmaINS1_35MainloopSm100TmaUmmaWarpSpecializedILi5ELi2ELi4ENS5_IJNS4_1CILi2EEENSA_ILi1EEESC_EEEEENS5_IJNSA_ILi128EEESF_NSA_ILi32EEEEEENS_10tfloat32_tENS5_IJlSC_lEEESI_SJ_NS4_8TiledMMAINS4_8MMA_AtomIJNS4_23SM100_MMA_TF32_2x1SM_SSISI_SI_fLi128ELi128ELNS4_4UMMA5MajorE0ELSO_0ELNSN_7ScaleInE0ELSP_0EEEEEENS4_6LayoutINS5_IJSC_SC_SC_EEENS5_IJNSA_ILi0EEESU_SU_EEEEENS5_IJNS4_10UnderscoreESX_SX_EEEEENS4_18SM100_TMA_2SM_LOADENS4_14ComposedLayoutINS4_7SwizzleILi3ELi4ELi3EEENS4_18smem_ptr_flag_bitsILi32EEENSS_INS5_IJNSA_ILi8EEESG_EEENS5_IJSG_SC_EEEEEEEvNS4_8identityES10_S1A_vS1B_EENS_8epilogue10collective18CollectiveEpilogueINS1D_23Sm100TmaWarpSpecializedILi4ELi2ELi16ELb1ELb0EEEJNS5_IJNSA_ILi64EEESF_SG_EEENS5_IJNSS_IS1I_SC_EENSS_INS5_IJNSA_ILi16EEESB_EEENS5_IJSC_S1I_EEEEEEEESI_SJ_SI_SJ_NS1D_6fusion15FusionCallbacksIS1H_NS1Q_17LinearCombinationISI_fSI_fLNS_15FloatRoundStyleE2EEES1J_S1P_JEEENS4_5SM1004TMEM4LOAD26SM100_TMEM_LOAD_32dp32b16xENS4_13SM90_TMA_LOADENS11_INS12_ILi2ELi4ELi3EEES15_NSS_INS5_IJS16_S1L_EEENS5_IJS1L_SC_EEEEEEENS4_39AutoVectorizingCopyWithAssumedAlignmentILi128EEENS4_14SM90_TMA_STOREES25_S27_S27_EEEvvEEEEvNT_6ParamsE --------------------------
	.section	.text._ZN7cutlass13device_kernelINS_4gemm6kernel13GemmUniversalIN4cute5tupleIJiiiiEEENS1_10collective13CollectiveMmaINS1_35MainloopSm100TmaUmmaWarpSpecializedILi5ELi2ELi4ENS5_IJNS4_1CILi2EEENSA_ILi1EEESC_EEEEENS5_IJNSA_ILi128EEESF_NSA_ILi32EEEEEENS_10tfloat32_tENS5_IJlSC_lEEESI_SJ_NS4_8TiledMMAINS4_8MMA_AtomIJNS4_23SM100_MMA_TF32_2x1SM_SSISI_SI_fLi128ELi128ELNS4_4UMMA5MajorE0ELSO_0ELNSN_7ScaleInE0ELSP_0EEEEEENS4_6LayoutINS5_IJSC_SC_SC_EEENS5_IJNSA_ILi0EEESU_SU_EEEEENS5_IJNS4_10UnderscoreESX_SX_EEEEENS4_18SM100_TMA_2SM_LOADENS4_14ComposedLayoutINS4_7SwizzleILi3ELi4ELi3EEENS4_18smem_ptr_flag_bitsILi32EEENSS_INS5_IJNSA_ILi8EEESG_EEENS5_IJSG_SC_EEEEEEEvNS4_8identityES10_S1A_vS1B_EENS_8epilogue10collective18CollectiveEpilogueINS1D_23Sm100TmaWarpSpecializedILi4ELi2ELi16ELb1ELb0EEEJNS5_IJNSA_ILi64EEESF_SG_EEENS5_IJNSS_IS1I_SC_EENSS_INS5_IJNSA_ILi16EEESB_EEENS5_IJSC_S1I_EEEEEEEESI_SJ_SI_SJ_NS1D_6fusion15FusionCallbacksIS1H_NS1Q_17LinearCombinationISI_fSI_fLNS_15FloatRoundStyleE2EEES1J_S1P_JEEENS4_5SM1004TMEM4LOAD26SM100_TMEM_LOAD_32dp32b16xENS4_13SM90_TMA_LOADENS11_INS12_ILi2ELi4ELi3EEES15_NSS_INS5_IJS16_S1L_EEENS5_IJS1L_SC_EEEEEEENS4_39AutoVectorizingCopyWithAssumedAlignmentILi128EEENS4_14SM90_TMA_STOREES25_S27_S27_EEEvvEEEEvNT_6ParamsE,"ax",@progbits
	.align	128
.text._ZN7cutlass13device_kernelINS_4gemm6kernel13GemmUniversalIN4cute5tupleIJiiiiEEENS1_10collective13CollectiveMmaINS1_35MainloopSm100TmaUmmaWarpSpecializedILi5ELi2ELi4ENS5_IJNS4_1CILi2EEENSA_ILi1EEESC_EEEEENS5_IJNSA_ILi128EEESF_NSA_ILi32EEEEEENS_10tfloat32_tENS5_IJlSC_lEEESI_SJ_NS4_8TiledMMAINS4_8MMA_AtomIJNS4_23SM100_MMA_TF32_2x1SM_SSISI_SI_fLi128ELi128ELNS4_4UMMA5MajorE0ELSO_0ELNSN_7ScaleInE0ELSP_0EEEEEENS4_6LayoutINS5_IJSC_SC_SC_EEENS5_IJNSA_ILi0EEESU_SU_EEEEENS5_IJNS4_10UnderscoreESX_SX_EEEEENS4_18SM100_TMA_2SM_LOADENS4_14ComposedLayoutINS4_7SwizzleILi3ELi4ELi3EEENS4_18smem_ptr_flag_bitsILi32EEENSS_INS5_IJNSA_ILi8EEESG_EEENS5_IJSG_SC_EEEEEEEvNS4_8identityES10_S1A_vS1B_EENS_8epilogue10collective18CollectiveEpilogueINS1D_23Sm100TmaWarpSpecializedILi4ELi2ELi16ELb1ELb0EEEJNS5_IJNSA_ILi64EEESF_SG_EEENS5_IJNSS_IS1I_SC_EENSS_INS5_IJNSA_ILi16EEESB_EEENS5_IJSC_S1I_EEEEEEEESI_SJ_SI_SJ_NS1D_6fusion15FusionCallbacksIS1H_NS1Q_17LinearCombinationISI_fSI_fLNS_15FloatRoundStyleE2EEES1J_S1P_JEEENS4_5SM1004TMEM4LOAD26SM100_TMEM_LOAD_32dp32b16xENS4_13SM90_TMA_LOADENS11_INS12_ILi2ELi4ELi3EEES15_NSS_INS5_IJS16_S1L_EEENS5_IJS1L_SC_EEEEEEENS4_39AutoVectorizingCopyWithAssumedAlignmentILi128EEENS4_14SM90_TMA_STOREES25_S27_S27_EEEvvEEEEvNT_6ParamsE:
        .type           _ZN7cutlass13device_kernelINS_4gemm6kernel13GemmUniversalIN4cute5tupleIJiiiiEEENS1_10collective13CollectiveMmaINS1_35MainloopSm100TmaUmmaWarpSpecializedILi5ELi2ELi4ENS5_IJNS4_1CILi2EEENSA_ILi1EEESC_EEEEENS5_IJNSA_ILi128EEESF_NSA_ILi32EEEEEENS_10tfloat32_tENS5_IJlSC_lEEESI_SJ_NS4_8TiledMMAINS4_8MMA_AtomIJNS4_23SM100_MMA_TF32_2x1SM_SSISI_SI_fLi128ELi128ELNS4_4UMMA5MajorE0ELSO_0ELNSN_7ScaleInE0ELSP_0EEEEEENS4_6LayoutINS5_IJSC_SC_SC_EEENS5_IJNSA_ILi0EEESU_SU_EEEEENS5_IJNS4_10UnderscoreESX_SX_EEEEENS4_18SM100_TMA_2SM_LOADENS4_14ComposedLayoutINS4_7SwizzleILi3ELi4ELi3EEENS4_18smem_ptr_flag_bitsILi32EEENSS_INS5_IJNSA_ILi8EEESG_EEENS5_IJSG_SC_EEEEEEEvNS4_8identityES10_S1A_vS1B_EENS_8epilogue10collective18CollectiveEpilogueINS1D_23Sm100TmaWarpSpecializedILi4ELi2ELi16ELb1ELb0EEEJNS5_IJNSA_ILi64EEESF_SG_EEENS5_IJNSS_IS1I_SC_EENSS_INS5_IJNSA_ILi16EEESB_EEENS5_IJSC_S1I_EEEEEEEESI_SJ_SI_SJ_NS1D_6fusion15FusionCallbacksIS1H_NS1Q_17LinearCombinationISI_fSI_fLNS_15FloatRoundStyleE2EEES1J_S1P_JEEENS4_5SM1004TMEM4LOAD26SM100_TMEM_LOAD_32dp32b16xENS4_13SM90_TMA_LOADENS11_INS12_ILi2ELi4ELi3EEES15_NSS_INS5_IJS16_S1L_EEENS5_IJS1L_SC_EEEEEEENS4_39AutoVectorizingCopyWithAssumedAlignmentILi128EEENS4_14SM90_TMA_STOREES25_S27_S27_EEEvvEEEEvNT_6ParamsE,@function
        .size           _ZN7cutlass13device_kernelINS_4gemm6kernel13GemmUniversalIN4cute5tupleIJiiiiEEENS1_10collective13CollectiveMmaINS1_35MainloopSm100TmaUmmaWarpSpecializedILi5ELi2ELi4ENS5_IJNS4_1CILi2EEENSA_ILi1EEESC_EEEEENS5_IJNSA_ILi128EEESF_NSA_ILi32EEEEEENS_10tfloat32_tENS5_IJlSC_lEEESI_SJ_NS4_8TiledMMAINS4_8MMA_AtomIJNS4_23SM100_MMA_TF32_2x1SM_SSISI_SI_fLi128ELi128ELNS4_4UMMA5MajorE0ELSO_0ELNSN_7ScaleInE0ELSP_0EEEEEENS4_6LayoutINS5_IJSC_SC_SC_EEENS5_IJNSA_ILi0EEESU_SU_EEEEENS5_IJNS4_10UnderscoreESX_SX_EEEEENS4_18SM100_TMA_2SM_LOADENS4_14ComposedLayoutINS4_7SwizzleILi3ELi4ELi3EEENS4_18smem_ptr_flag_bitsILi32EEENSS_INS5_IJNSA_ILi8EEESG_EEENS5_IJSG_SC_EEEEEEEvNS4_8identityES10_S1A_vS1B_EENS_8epilogue10collective18CollectiveEpilogueINS1D_23Sm100TmaWarpSpecializedILi4ELi2ELi16ELb1ELb0EEEJNS5_IJNSA_ILi64EEESF_SG_EEENS5_IJNSS_IS1I_SC_EENSS_INS5_IJNSA_ILi16EEESB_EEENS5_IJSC_S1I_EEEEEEEESI_SJ_SI_SJ_NS1D_6fusion15FusionCallbacksIS1H_NS1Q_17LinearCombinationISI_fSI_fLNS_15FloatRoundStyleE2EEES1J_S1P_JEEENS4_5SM1004TMEM4LOAD26SM100_TMEM_LOAD_32dp32b16xENS4_13SM90_TMA_LOADENS11_INS12_ILi2ELi4ELi3EEES15_NSS_INS5_IJS16_S1L_EEENS5_IJS1L_SC_EEEEEEENS4_39AutoVectorizingCopyWithAssumedAlignmentILi128EEENS4_14SM90_TMA_STOREES25_S27_S27_EEEvvEEEEvNT_6ParamsE,(.L_x_200 - _ZN7cutlass13device_kernelINS_4gemm6kernel13GemmUniversalIN4cute5tupleIJiiiiEEENS1_10collective13CollectiveMmaINS1_35MainloopSm100TmaUmmaWarpSpecializedILi5ELi2ELi4ENS5_IJNS4_1CILi2EEENSA_ILi1EEESC_EEEEENS5_IJNSA_ILi128EEESF_NSA_ILi32EEEEEENS_10tfloat32_tENS5_IJlSC_lEEESI_SJ_NS4_8TiledMMAINS4_8MMA_AtomIJNS4_23SM100_MMA_TF32_2x1SM_SSISI_SI_fLi128ELi128ELNS4_4UMMA5MajorE0ELSO_0ELNSN_7ScaleInE0ELSP_0EEEEEENS4_6LayoutINS5_IJSC_SC_SC_EEENS5_IJNSA_ILi0EEESU_SU_EEEEENS5_IJNS4_10UnderscoreESX_SX_EEEEENS4_18SM100_TMA_2SM_LOADENS4_14ComposedLayoutINS4_7SwizzleILi3ELi4ELi3EEENS4_18smem_ptr_flag_bitsILi32EEENSS_INS5_IJNSA_ILi8EEESG_EEENS5_IJSG_SC_EEEEEEEvNS4_8identityES10_S1A_vS1B_EENS_8epilogue10collective18CollectiveEpilogueINS1D_23Sm100TmaWarpSpecializedILi4ELi2ELi16ELb1ELb0EEEJNS5_IJNSA_ILi64EEESF_SG_EEENS5_IJNSS_IS1I_SC_EENSS_INS5_IJNSA_ILi16EEESB_EEENS5_IJSC_S1I_EEEEEEEESI_SJ_SI_SJ_NS1D_6fusion15FusionCallbacksIS1H_NS1Q_17LinearCombinationISI_fSI_fLNS_15FloatRoundStyleE2EEES1J_S1P_JEEENS4_5SM1004TMEM4LOAD26SM100_TMEM_LOAD_32dp32b16xENS4_13SM90_TMA_LOADENS11_INS12_ILi2ELi4ELi3EEES15_NSS_INS5_IJS16_S1L_EEENS5_IJS1L_SC_EEEEEEENS4_39AutoVectorizingCopyWithAssumedAlignmentILi128EEENS4_14SM90_TMA_STOREES25_S27_S27_EEEvvEEEEvNT_6ParamsE)
        .other          _ZN7cutlass13device_kernelINS_4gemm6kernel13GemmUniversalIN4cute5tupleIJiiiiEEENS1_10collective13CollectiveMmaINS1_35MainloopSm100TmaUmmaWarpSpecializedILi5ELi2ELi4ENS5_IJNS4_1CILi2EEENSA_ILi1EEESC_EEEEENS5_IJNSA_ILi128EEESF_NSA_ILi32EEEEEENS_10tfloat32_tENS5_IJlSC_lEEESI_SJ_NS4_8TiledMMAINS4_8MMA_AtomIJNS4_23SM100_MMA_TF32_2x1SM_SSISI_SI_fLi128ELi128ELNS4_4UMMA5MajorE0ELSO_0ELNSN_7ScaleInE0ELSP_0EEEEEENS4_6LayoutINS5_IJSC_SC_SC_EEENS5_IJNSA_ILi0EEESU_SU_EEEEENS5_IJNS4_10UnderscoreESX_SX_EEEEENS4_18SM100_TMA_2SM_LOADENS4_14ComposedLayoutINS4_7SwizzleILi3ELi4ELi3EEENS4_18smem_ptr_flag_bitsILi32EEENSS_INS5_IJNSA_ILi8EEESG_EEENS5_IJSG_SC_EEEEEEEvNS4_8identityES10_S1A_vS1B_EENS_8epilogue10collective18CollectiveEpilogueINS1D_23Sm100TmaWarpSpecializedILi4ELi2ELi16ELb1ELb0EEEJNS5_IJNSA_ILi64EEESF_SG_EEENS5_IJNSS_IS1I_SC_EENSS_INS5_IJNSA_ILi16EEESB_EEENS5_IJSC_S1I_EEEEEEEESI_SJ_SI_SJ_NS1D_6fusion15FusionCallbacksIS1H_NS1Q_17LinearCombinationISI_fSI_fLNS_15FloatRoundStyleE2EEES1J_S1P_JEEENS4_5SM1004TMEM4LOAD26SM100_TMEM_LOAD_32dp32b16xENS4_13SM90_TMA_LOADENS11_INS12_ILi2ELi4ELi3EEES15_NSS_INS5_IJS16_S1L_EEENS5_IJS1L_SC_EEEEEEENS4_39AutoVectorizingCopyWithAssumedAlignmentILi128EEENS4_14SM90_TMA_STOREES25_S27_S27_EEEvvEEEEvNT_6ParamsE,@"STO_CUDA_ENTRY STV_DEFAULT"
_ZN7cutlass13device_kernelINS_4gemm6kernel13GemmUniversalIN4cute5tupleIJiiiiEEENS1_10collective13CollectiveMmaINS1_35MainloopSm100TmaUmmaWarpSpecializedILi5ELi2ELi4ENS5_IJNS4_1CILi2EEENSA_ILi1EEESC_EEEEENS5_IJNSA_ILi128EEESF_NSA_ILi32EEEEEENS_10tfloat32_tENS5_IJlSC_lEEESI_SJ_NS4_8TiledMMAINS4_8MMA_AtomIJNS4_23SM100_MMA_TF32_2x1SM_SSISI_SI_fLi128ELi128ELNS4_4UMMA5MajorE0ELSO_0ELNSN_7ScaleInE0ELSP_0EEEEEENS4_6LayoutINS5_IJSC_SC_SC_EEENS5_IJNSA_ILi0EEESU_SU_EEEEENS5_IJNS4_10UnderscoreESX_SX_EEEEENS4_18SM100_TMA_2SM_LOADENS4_14ComposedLayoutINS4_7SwizzleILi3ELi4ELi3EEENS4_18smem_ptr_flag_bitsILi32EEENSS_INS5_IJNSA_ILi8EEESG_EEENS5_IJSG_SC_EEEEEEEvNS4_8identityES10_S1A_vS1B_EENS_8epilogue10collective18CollectiveEpilogueINS1D_23Sm100TmaWarpSpecializedILi4ELi2ELi16ELb1ELb0EEEJNS5_IJNSA_ILi64EEESF_SG_EEENS5_IJNSS_IS1I_SC_EENSS_INS5_IJNSA_ILi16EEESB_EEENS5_IJSC_S1I_EEEEEEEESI_SJ_SI_SJ_NS1D_6fusion15FusionCallbacksIS1H_NS1Q_17LinearCombinationISI_fSI_fLNS_15FloatRoundStyleE2EEES1J_S1P_JEEENS4_5SM1004TMEM4LOAD26SM100_TMEM_LOAD_32dp32b16xENS4_13SM90_TMA_LOADENS11_INS12_ILi2ELi4ELi3EEES15_NSS_INS5_IJS16_S1L_EEENS5_IJS1L_SC_EEEEEEENS4_39AutoVectorizingCopyWithAssumedAlignmentILi128EEENS4_14SM90_TMA_STOREES25_S27_S27_EEEvvEEEEvNT_6ParamsE:
[----:B------:R-:W1:Y:S01]  /*0000*/  LDC R1, c[0x0][0x37c] ;  /* 0x0000df00ff017b82 */ /* 0x000e620000000800 */
[----:B------:R-:W2:Y:S01]  /*0010*/  S2R R81, SR_TID.X ;  /* 0x0000000000517919 */ /* 0x000ea20000002100 */
[----:B------:R-:W3:Y:S06]  /*0020*/  LDCU.64 UR6, c[0x0][0x890] ;  /* 0x00011200ff0677ac */ /* 0x000eec0008000a00 */
[----:B------:R-:W4:Y:S01]  /*0030*/  S2UR UR37, SR_CgaCtaId ;  /* 0x00000000002579c3 */ /* 0x000f220000008800 */
[----:B------:R-:W-:Y:S02]  /*0040*/  PRMT R67, RZ, 0x7610, R67 ;  /* 0x00007610ff437816 */ /* 0x000fe40000000043 */
[----:B------:R-:W-:Y:S01]  /*0050*/  ELECT P1, URZ, PT ;  /* 0x0000000000ff782f */ /* 0x000fe20003820000 */
[----:B------:R-:W1:Y:S01]  /*0060*/  LDCU.64 UR46, c[0x0][0x358] ;  /* 0x00006b00ff2e77ac */ /* 0x000e620008000a00 */
[----:B---3--:R-:W-:-:S04]  /*0070*/  UISETP.NE.U32.AND UP0, UPT, UR6, URZ, UPT ;  /* 0x000000ff0600728c */ /* 0x008fc8000bf05070 */
[----:B------:R-:W-:Y:S02]  /*0080*/  UISETP.NE.AND.EX UP0, UPT, UR7, URZ, UPT, UP0 ;  /* 0x000000ff0700728c */ /* 0x000fe4000bf05300 */
[----:B----4-:R-:W-:Y:S02]  /*0090*/  ULOP3.LUT UR5, UR37, 0x1, URZ, 0xc0, !UPT ;  /* 0x0000000125057892 */ /* 0x010fe4000f8ec0ff */
[----:B------:R-:W-:Y:S01]  /*00a0*/  ULOP3.LUT UR4, UR37, 0x1, URZ, 0x3c, !UPT ;  /* 0x0000000125047892 */ /* 0x000fe2000f8e3cff */
[----:B--2---:R-:W-:-:S05]  /*00b0*/  SHF.R.U32.HI R72, RZ, 0x5, R81 ;  /* 0x00000005ff487819 */ /* 0x004fca0000011651 */
[----:B------:R-:W2:Y:S02]  /*00c0*/  SHFL.IDX PT, R0, R72, RZ, 0x1f ;  /* 0x00001fff48007589 */ /* 0x000ea400000e0000 */
[----:B--2---:R-:W-:Y:S01]  /*00d0*/  R2UR UR10, R0 ;  /* 0x00000000000a72ca */ /* 0x004fe200000e0000 */
[----:B-1----:R-:W-:-:S14]  /*00e0*/  BRA.U UP0, `(.L_x_0) ;  /* 0x00000001002c7547 */ /* 0x002fdc000b800000 */
[----:B------:R-:W1:Y:S02]  /*00f0*/  LDCU.64 UR8, c[0x0][0x888] ;  /* 0x00011100ff0877ac */ /* 0x000e640008000a00 */
[----:B-1----:R-:W-:-:S04]  /*0100*/  UISETP.NE.U32.AND UP0, UPT, UR8, URZ, UPT ;  /* 0x000000ff0800728c */ /* 0x002fc8000bf05070 */
[----:B------:R-:W-:-:S09]  /*0110*/  UISETP.NE.AND.EX UP0, UPT, UR9, URZ, UPT, UP0 ;  /* 0x000000ff0900728c */ /* 0x000fd2000bf05300 */
[----:B------:R-:W-:Y:S05]  /*0120*/  BRA.U !UP0, `(.L_x_1) ;  /* 0x0000000108107547 */ /* 0x000fea000b800000 */
[----:B------:R-:W1:Y:S02]  /*0130*/  LDC.64 R2, c[0x0][0x888] ;  /* 0x00022200ff027b82 */ /* 0x000e640000000a00 */
[----:B-1----:R1:W5:Y:S01]  /*0140*/  LDG.E R35, desc[UR46][R2.64] ;  /* 0x0000002e02237981 */ /* 0x002362000c1e1900 */
[----:B------:R-:W-:Y:S01]  /*0150*/  HFMA2 R67, -RZ, RZ, 0, 5.9604644775390625e-08 ;  /* 0x00000001ff437431 */ /* 0x000fe200000001ff */
[----:B------:R-:W-:Y:S05]  /*0160*/  BRA `(.L_x_0) ;  /* 0x00000000000c7947 */ /* 0x000fea0003800000 */
.L_x_1:
[----:B------:R-:W1:Y:S01]  /*0170*/  LDCU UR8, c[0x0][0x880] ;  /* 0x00011000ff0877ac */ /* 0x000e620008000800 */
[----:B------:R-:W-:Y:S01]  /*0180*/  HFMA2 R67, -RZ, RZ, 0, 5.9604644775390625e-08 ;  /* 0x00000001ff437431 */ /* 0x000fe200000001ff */
[----:B-1----:R-:W-:-:S07]  /*0190*/  MOV R35, UR8 ;  /* 0x0000000800237c02 */ /* 0x002fce0008000f00 */
.L_x_0:
[----:B------:R-:W2:Y:S02]  /*01a0*/  LDCU.64 UR8, c[0x0][0x8b0] ;  /* 0x00011600ff0877ac */ /* 0x000ea40008000a00 */
[----:B--2---:R-:W-:-:S04]  /*01b0*/  UISETP.NE.U32.AND UP0, UPT, UR8, URZ, UPT ;  /* 0x000000ff0800728c */ /* 0x004fc8000bf05070 */
[----:B------:R-:W-:-:S09]  /*01c0*/  UISETP.NE.AND.EX UP0, UPT, UR9, URZ, UPT, UP0 ;  /* 0x000000ff0900728c */ /* 0x000fd2000bf05300 */
[----:B------:R-:W-:Y:S05]  /*01d0*/  BRA.U UP0, `(.L_x_2) ;  /* 0x0000000100247547 */ /* 0x000fea000b800000 */
[----:B------:R-:W2:Y:S02]  /*01e0*/  LDCU.64 UR8, c[0x0][0x8a8] ;  /* 0x00011500ff0877ac */ /* 0x000ea40008000a00 */
[----:B--2---:R-:W-:-:S04]  /*01f0*/  UISETP.NE.U32.AND UP0, UPT, UR8, URZ, UPT ;  /* 0x000000ff0800728c */ /* 0x004fc8000bf05070 */
[----:B------:R-:W-:-:S09]  /*0200*/  UISETP.NE.AND.EX UP0, UPT, UR9, URZ, UPT, UP0 ;  /* 0x000000ff0900728c */ /* 0x000fd2000bf05300 */
[----:B------:R-:W-:Y:S05]  /*0210*/  BRA.U !UP0, `(.L_x_3) ;  /* 0x00000001080c7547 */ /* 0x000fea000b800000 */
[----:B------:R-:W2:Y:S02]  /*0220*/  LDC.64 R32, c[0x0][0x8a8] ;  /* 0x00022a00ff207b82 */ /* 0x000ea40000000a00 */
[----:B--2---:R2:W5:Y:S01]  /*0230*/  LDG.E R32, desc[UR46][R32.64] ;  /* 0x0000002e20207981 */ /* 0x004562000c1e1900 */
[----:B------:R-:W-:Y:S05]  /*0240*/  BRA `(.L_x_2) ;  /* 0x0000000000087947 */ /* 0x000fea0003800000 */
.L_x_3:
[----:B------:R-:W2:Y:S02]  /*0250*/  LDCU UR8, c[0x0][0x8a0] ;  /* 0x00011400ff0877ac */ /* 0x000ea40008000800 */
[----:B--2---:R-:W-:Y:S02]  /*0260*/  MOV R32, UR8 ;  /* 0x0000000800207c02 */ /* 0x004fe40008000f00 */
.L_x_2:
[----:B------:R-:W-:Y:S01]  /*0270*/  IMAD.U32 R0, RZ, RZ, UR10 ;  /* 0x0000000aff007e24 */ /* 0x000fe2000f8e00ff */
[----:B------:R-:W-:Y:S04]  /*0280*/  BSSY.RECONVERGENT B0, `(.L_x_4) ;  /* 0x000000c000007945 */ /* 0x000fe80003800200 */
[C---:B------:R-:W-:Y:S02]  /*0290*/  ISETP.NE.OR P2, PT, R0.reuse, 0x1, !P1 ;  /* 0x000000010000780c */ /* 0x040fe40004f45670 */
[----:B------:R-:W-:-:S11]  /*02a0*/  ISETP.NE.OR P0, PT, R0, 0x3, !P1 ;  /* 0x000000030000780c */ /* 0x000fd60004f05670 */
[----:B------:R-:W-:Y:S05]  /*02b0*/  @P2 BRA `(.L_x_5) ;  /* 0x0000000000202947 */ /* 0x000fea0003800000 */
[----:B------:R-:W3:Y:S02]  /*02c0*/  LDCU.64 UR8, c[0x0][0x348] ;  /* 0x00006900ff0877ac */ /* 0x000ee40008000a00 */
[----:B---3--:R-:W-:Y:S02]  /*02d0*/  UIADD3 UR12, UP1, UPT, UR8, 0x80, URZ ;  /* 0x00000080080c7890 */ /* 0x008fe4000ff3e0ff */
[----:B------:R-:W-:Y:S02]  /*02e0*/  UIADD3 UR8, UP0, UPT, UR8, 0x180, URZ ;  /* 0x0000018008087890 */ /* 0x000fe4000ff1e0ff */
[----:B------:R-:W-:Y:S02]  /*02f0*/  UIADD3.X UR13, UPT, UPT, URZ, UR9, URZ, UP1, !UPT ;  /* 0x00000009ff0d7290 */ /* 0x000fe40008ffe4ff */
[----:B------:R-:W-:-:S07]  /*0300*/  UIADD3.X UR9, UPT, UPT, URZ, UR9, URZ, UP0, !UPT ;  /* 0x00000009ff097290 */ /* 0x000fce00087fe4ff */
[----:B------:R3:W-:Y:S02]  /*0310*/  UTMACCTL.PF [UR12] ;  /* 0x000000000c0079b9 */ /* 0x0007e40008040000 */
[----:B------:R3:W-:Y:S02]  /*0320*/  UTMACCTL.PF [UR8] ;  /* 0x00000000080079b9 */ /* 0x0007e40008040000 */
[----:B---3--:R-:W-:Y:S01]  /*0330*/  NOP ;  /* 0x0000000000007918 */ /* 0x008fe20000000000 */
.L_x_5:
[----:B------:R-:W-:Y:S05]  /*0340*/  BSYNC.RECONVERGENT B0 ;  /* 0x0000000000007941 */ /* 0x000fea0003800200 */
.L_x_4:
[----:B------:R-:W-:Y:S04]  /*0350*/  BSSY.RECONVERGENT B0, `(.L_x_6) ;  /* 0x000000a000007945 */ /* 0x000fe80003800200 */
        /* <DEDUP_REMOVED lines=9> */
.L_x_7:
[----:B------:R-:W-:Y:S05]  /*03f0*/  BSYNC.RECONVERGENT B0 ;  /* 0x0000000000007941 */ /* 0x000fea0003800200 */
.L_x_6:
[----:B------:R-:W3:Y:S01]  /*0400*/  LDCU.64 UR8, c[0x0][0x888] ;  /* 0x00011100ff0877ac */ /* 0x000ee20008000a00 */
[----:B------:R-:W-:Y:S02]  /*0410*/  UISETP.EQ.U32.AND UP1, UPT, UR6, URZ, UPT ;  /* 0x000000ff0600728c */ /* 0x000fe4000bf22070 */
[----:B------:R-:W-:Y:S02]  /*0420*/  UPLOP3.LUT UP5, UPT, UPT, UPT, UPT, 0x80, 0x8 ;  /* 0x000000000008789c */ /* 0x000fe40003faf070 */
[----:B---3--:R-:W-:-:S04]  /*0430*/  UISETP.NE.U32.AND UP0, UPT, UR8, URZ, UPT ;  /* 0x000000ff0800728c */ /* 0x008fc8000bf05070 */
[----:B------:R-:W-:-:S04]  /*0440*/  UISETP.NE.AND.EX UP0, UPT, UR9, URZ, UPT, UP0 ;  /* 0x000000ff0900728c */ /* 0x000fc8000bf05300 */
[----:B------:R-:W-:-:S04]  /*0450*/  UISETP.EQ.OR.EX UP2, UPT, UR7, URZ, !UP0, UP1 ;  /* 0x000000ff0700728c */ /* 0x000fc8000c742710 */
[----:B------:R-:W-:-:S05]  /*0460*/  UP2UR UR50, UPR, URZ, 0x4 ;  /* 0x00000004ff327883 */ /* 0x000fca0008000000 */
[----:B------:R-:W-:Y:S07]  /*0470*/  BRA.U !UP2, `(.L_x_8) ;  /* 0x000000010a207547 */ /* 0x000fee000b800000 */
[----:B------:R-:W-:Y:S01]  /*0480*/  UISETP.NE.U32.AND UP2, UPT, UR6, URZ, UPT ;  /* 0x000000ff0600728c */ /* 0x000fe2000bf45070 */
[----:B-----5:R-:W-:Y:S01]  /*0490*/  FSETP.NEU.AND P0, PT, R35, RZ, PT ;  /* 0x000000ff2300720b */ /* 0x020fe20003f0d000 */
[----:B------:R-:W-:Y:S02]  /*04a0*/  USEL UR6, URZ, 0xffffffff, UP0 ;  /* 0xffffffffff067887 */ /* 0x000fe40008000000 */
[----:B------:R-:W-:-:S10]  /*04b0*/  UISETP.NE.AND.EX UP2, UPT, UR7, URZ, UPT, UP2 ;  /* 0x000000ff0700728c */ /* 0x000fd4000bf45320 */
[----:B------:R-:W-:Y:S01]  /*04c0*/  VOTEU.ANY UP1, P0 ;  /* 0x0000000000ff7886 */ /* 0x000fe20000020100 */
[----:B------:R-:W-:-:S04]  /*04d0*/  @!UP2 USEL UR6, URZ, 0xffffffff, UP1 ;  /* 0xffffffffff06a887 */ /* 0x000fc80008800000 */
[----:B------:R-:W-:-:S04]  /*04e0*/  ULOP3.LUT UR6, UR6, 0x1, URZ, 0xc0, !UPT ;  /* 0x0000000106067892 */ /* 0x000fc8000f8ec0ff */
[----:B------:R-:W-:-:S11]  /*04f0*/  UISETP.NE.U32.AND UP5, UPT, UR6, 0x1, UPT ;  /* 0x000000010600788c */ /* 0x000fd6000bfa5070 */
.L_x_8:
[----:B------:R-:W3:Y:S01]  /*0500*/  SHFL.IDX PT, R0, R72, RZ, 0x1f ;  /* 0x00001fff48007589 */ /* 0x000ee200000e0000 */
[----:B------:R-:W-:-:S04]  /*0510*/  UISETP.NE.AND UP1, UPT, UR10, 0x2, UPT ;  /* 0x000000020a00788c */ /* 0x000fc8000bf25270 */
[----:B------:R-:W-:Y:S02]  /*0520*/  UISETP.EQ.AND UP2, UPT, UR5, URZ, !UP1 ;  /* 0x000000ff0500728c */ /* 0x000fe4000cf42270 */
[----:B------:R-:W-:-:S04]  /*0530*/  USEL UR6, URZ, 0x1, UP1 ;  /* 0x00000001ff067887 */ /* 0x000fc80008800000 */
[----:B------:R-:W-:Y:S02]  /*0540*/  PLOP3.LUT P5, PT, P1, PT, UP2, 0x80, 0x8 ;  /* 0x000000000008781c */ /* 0x000fe40000faf028 */
[----:B---3--:R-:W-:-:S13]  /*0550*/  ISETP.NE.AND P0, PT, R0, RZ, PT ;  /* 0x000000ff0000720c */ /* 0x008fda0003f05270 */
[----:B------:R-:W-:Y:S05]  /*0560*/  @P0 BRA `(.L_x_9) ;  /* 0x00000000004c0947 */ /* 0x000fea0003800000 */
[----:B------:R-:W-:Y:S01]  /*0570*/  UMOV UR8, 0x400 ;  /* 0x0000040000087882 */ /* 0x000fe20000000000 */
[----:B------:R-:W-:Y:S01]  /*0580*/  UMOV UR7, 0x1 ;  /* 0x0000000100077882 */ /* 0x000fe20000000000 */
[----:B------:R-:W-:Y:S02]  /*0590*/  ULEA UR8, UR37, UR8, 0x18 ;  /* 0x0000000825087291 */ /* 0x000fe4000f8ec0ff */
[----:B------:R-:W-:-:S04]  /*05a0*/  UIADD3 UR12, UPT, UPT, -UR7, 0x100000, URZ ;  /* 0x00100000070c7890 */ /* 0x000fc8000fffe1ff */
[----:B------:R-:W-:Y:S02]  /*05b0*/  USHF.L.U32 UR13, UR12, 0xb, URZ ;  /* 0x0000000b0c0d7899 */ /* 0x000fe400080006ff */
[----:B------:R-:W-:Y:S01]  /*05c0*/  USHF.L.U32 UR12, UR12, 0x1, URZ ;  /* 0x000000010c0c7899 */ /* 0x000fe200080006ff */
[----:B------:R-:W-:Y:S01]  /*05d0*/  ELECT P0, URZ, PT ;  /* 0x0000000000ff782f */ /* 0x000fe20003800000 */
[----:B------:R-:W3:Y:S10]  /*05e0*/  FENCE.VIEW.ASYNC.S ;  /* 0x00000000000073c6 */ /* 0x000ef40000000000 */
[----:B---3--:R3:W4:Y:S01]  /*05f0*/  SYNCS.EXCH.64 URZ, [UR8], UR12 ;  /* 0x0000000c08ff75b2 */ /* 0x0087220008000100 */
[----:B------:R3:W1:Y:S01]  /*0600*/  SYNCS.EXCH.64 URZ, [UR8+0x28], UR12 ;  /* 0x0000280c08ff75b2 */ /* 0x0006620008000100 */
        /* <DEDUP_REMOVED lines=8> */
[----:B------:R-:W-:Y:S01]  /*0690*/  NOP ;  /* 0x0000000000007918 */ /* 0x000fe20000000000 */
.L_x_9:
[----:B------:R-:W2:Y:S01]  /*06a0*/  SHFL.IDX PT, R0, R72, RZ, 0x1f ;  /* 0x00001fff48007589 */ /* 0x000ea200000e0000 */
[----:B------:R-:W-:Y:S01]  /*06b0*/  NOP ;  /* 0x0000000000007918 */ /* 0x000fe20000000000 */
[----:B--2---:R-:W-:-:S13]  /*06c0*/  ISETP.NE.AND P0, PT, R0, 0x1, PT ;  /* 0x000000010000780c */ /* 0x004fda0003f05270 */
[----:B------:R-:W-:Y:S05]  /*06d0*/  @P0 BRA `(.L_x_10) ;  /* 0x0000000000540947 */ /* 0x000fea0003800000 */
[----:B------:R-:W-:Y:S01]  /*06e0*/  UMOV UR9, 0x400 ;  /* 0x0000040000097882 */ /* 0x000fe20000000000 */
[----:B---3--:R-:W-:Y:S01]  /*06f0*/  UMOV UR8, 0x20 ;  /* 0x0000002000087882 */ /* 0x008fe20000000000 */
[----:B------:R-:W-:Y:S01]  /*0700*/  UMOV UR7, 0x80 ;  /* 0x0000008000077882 */ /* 0x000fe20000000000 */
[----:B------:R-:W-:Y:S02]  /*0710*/  ULEA UR9, UR37, UR9, 0x18 ;  /* 0x0000000925097291 */ /* 0x000fe4000f8ec0ff */
[----:B------:R-:W-:-:S04]  /*0720*/  UIADD3 UR12, UPT, UPT, -UR8, 0x100000, URZ ;  /* 0x00100000080c7890 */ /* 0x000fc8000fffe1ff */
[----:B------:R-:W-:Y:S02]  /*0730*/  USHF.L.U32 UR13, UR12, 0xb, URZ ;  /* 0x0000000b0c0d7899 */ /* 0x000fe400080006ff */
[----:B------:R-:W-:Y:S02]  /*0740*/  USHF.L.U32 UR12, UR12, 0x1, URZ ;  /* 0x000000010c0c7899 */ /* 0x000fe400080006ff */
[----:B------:R-:W-:-:S04]  /*0750*/  UIADD3 UR14, UPT, UPT, -UR7, 0x100000, URZ ;  /* 0x00100000070e7890 */ /* 0x000fc8000fffe1ff */
[----:B------:R-:W-:Y:S02]  /*0760*/  USHF.L.U32 UR15, UR14, 0xb, URZ ;  /* 0x0000000b0e0f7899 */ /* 0x000fe400080006ff */
[----:B------:R-:W-:Y:S01]  /*0770*/  USHF.L.U32 UR14, UR14, 0x1, URZ ;  /* 0x000000010e0e7899 */ /* 0x000fe200080006ff */
[----:B------:R-:W-:Y:S01]  /*0780*/  ELECT P0, URZ, PT ;  /* 0x0000000000ff782f */ /* 0x000fe20003800000 */
[----:B------:R-:W2:Y:S02]  /*0790*/  FENCE.VIEW.ASYNC.S ;  /* 0x00000000000073c6 */ /* 0x000ea40000000000 */
[----:B--2---:R2:W3:Y:S08]  /*07a0*/  SYNCS.EXCH.64 URZ, [UR9+0x50], UR12 ;  /* 0x0000500c09ff75b2 */ /* 0x0044f00008000100 */
        /* <DEDUP_REMOVED lines=8> */
.L_x_10:
[----:B------:R-:W4:Y:S01]  /*0830*/  SHFL.IDX PT, R0, R72, RZ, 0x1f ;  /* 0x00001fff48007589 */ /* 0x000f2200000e0000 */
[----:B------:R-:W-:Y:S01]  /*0840*/  NOP ;  /* 0x0000000000007918 */ /* 0x000fe20000000000 */
[----:B----4-:R-:W-:-:S13]  /*0850*/  ISETP.NE.AND P0, PT, R0, 0x3, PT ;  /* 0x000000030000780c */ /* 0x010fda0003f05270 */
[----:B------:R-:W-:Y:S05]  /*0860*/  @P0 BRA `(.L_x_11) ;  /* 0x00000000002c0947 */ /* 0x000fea0003800000 */
[----:B---3--:R-:W-:Y:S01]  /*0870*/  UMOV UR8, 0x400 ;  /* 0x0000040000087882 */ /* 0x008fe20000000000 */
[----:B------:R-:W-:Y:S01]  /*0880*/  UMOV UR7, 0x20 ;  /* 0x0000002000077882 */ /* 0x000fe20000000000 */
[----:B------:R-:W-:Y:S02]  /*0890*/  ULEA UR8, UR37, UR8, 0x18 ;  /* 0x0000000825087291 */ /* 0x000fe4000f8ec0ff */
[----:B--2---:R-:W-:-:S04]  /*08a0*/  UIADD3 UR12, UPT, UPT, -UR7, 0x100000, URZ ;  /* 0x00100000070c7890 */ /* 0x004fc8000fffe1ff */
[----:B------:R-:W-:Y:S02]  /*08b0*/  USHF.L.U32 UR13, UR12, 0xb, URZ ;  /* 0x0000000b0c0d7899 */ /* 0x000fe400080006ff */
[----:B------:R-:W-:Y:S01]  /*08c0*/  USHF.L.U32 UR12, UR12, 0x1, URZ ;  /* 0x000000010c0c7899 */ /* 0x000fe200080006ff */
[----:B------:R-:W-:Y:S01]  /*08d0*/  ELECT P0, URZ, PT ;  /* 0x0000000000ff782f */ /* 0x000fe20003800000 */
[----:B------:R-:W2:Y:S10]  /*08e0*/  FENCE.VIEW.ASYNC.S ;  /* 0x00000000000073c6 */ /* 0x000eb40000000000 */
[----:B--2---:R4:W2:Y:S01]  /*08f0*/  SYNCS.EXCH.64 URZ, [UR8+0x90], UR12 ;  /* 0x0000900c08ff75b2 */ /* 0x0048a20008000100 */
[----:B------:R4:W3:Y:S02]  /*0900*/  SYNCS.EXCH.64 URZ, [UR8+0x98], UR12 ;  /* 0x0000980c08ff75b2 */ /* 0x0008e40008000100 */
[----:B----4-:R-:W-:Y:S01]  /*0910*/  NOP ;  /* 0x0000000000007918 */ /* 0x010fe20000000000 */
.L_x_11:
[----:B------:R-:W4:Y:S01]  /*0920*/  SHFL.IDX PT, R0, R72, RZ, 0x1f ;  /* 0x00001fff48007589 */ /* 0x000f2200000e0000 */
[----:B------:R-:W-:Y:S01]  /*0930*/  NOP ;  /* 0x0000000000007918 */ /* 0x000fe20000000000 */
[----:B----4-:R-:W-:-:S13]  /*0940*/  ISETP.NE.AND P0, PT, R0, 0x4, PT ;  /* 0x000000040000780c */ /* 0x010fda0003f05270 */
[----:B------:R-:W-:Y:S05]  /*0950*/  @P0 BRA `(.L_x_12) ;  /* 0x0000000000480947 */ /* 0x000fea0003800000 */
[----:B--2---:R-:W-:Y:S01]  /*0960*/  UMOV UR9, 0x1e0 ;  /* 0x000001e000097882 */ /* 0x004fe20000000000 */
[----:B---3--:R-:W-:Y:S01]  /*0970*/  UMOV UR8, 0x400 ;  /* 0x0000040000087882 */ /* 0x008fe20000000000 */
[----:B------:R-:W-:Y:S01]  /*0980*/  USEL UR9, UR9, 0x1a0, UP5 ;  /* 0x000001a009097887 */ /* 0x000fe2000a800000 */
        /* <DEDUP_REMOVED lines=10> */
[----:B--2---:R4:W2:Y:S08]  /*0a30*/  SYNCS.EXCH.64 URZ, [UR8+0xa0], UR12 ;  /* 0x0000a00c08ff75b2 */ /* 0x0048b00008000100 */
[----:B------:R4:W3:Y:S01]  /*0a40*/  SYNCS.EXCH.64 URZ, [UR8+0xb0], UR14 ;  /* 0x0000b00e08ff75b2 */ /* 0x0008e20008000100 */
[----:B------:R4:W1:Y:S01]  /*0a50*/  SYNCS.EXCH.64 URZ, [UR8+0xa8], UR12 ;  /* 0x0000a80c08ff75b2 */ /* 0x0008620008000100 */
[----:B------:R4:W1:Y:S02]  /*0a60*/  SYNCS.EXCH.64 URZ, [UR8+0xb8], UR14 ;  /* 0x0000b80e08ff75b2 */ /* 0x0008640008000100 */
[----:B----4-:R-:W-:Y:S01]  /*0a70*/  NOP ;  /* 0x0000000000007918 */ /* 0x010fe20000000000 */
.L_x_12:
[----:B------:R-:W4:Y:S01]  /*0a80*/  SHFL.IDX PT, R0, R72, RZ, 0x1f ;  /* 0x00001fff48007589 */ /* 0x000f2200000e0000 */
[----:B------:R-:W-:Y:S01]  /*0a90*/  NOP ;  /* 0x0000000000007918 */ /* 0x000fe20000000000 */
[----:B----4-:R-:W-:-:S13]  /*0aa0*/  ISETP.NE.AND P0, PT, R0, 0x5, PT ;  /* 0x000000050000780c */ /* 0x010fda0003f05270 */
[----:B------:R-:W-:Y:S05]  /*0ab0*/  @P0 BRA `(.L_x_13) ;  /* 0x0000000000540947 */ /* 0x000fea0003800000 */
[----:B--2---:R-:W-:Y:S01]  /*0ac0*/  UMOV UR9, 0x400 ;  /* 0x0000040000097882 */ /* 0x004fe20000000000 */
        /* <DEDUP_REMOVED lines=14> */
[----:B------:R4:W1:Y:S01]  /*0bb0*/  SYNCS.EXCH.64 URZ, [UR9+0xe8], UR14 ;  /* 0x0000e80e09ff75b2 */ /* 0x0008620008000100 */
[----:B------:R4:W1:Y:S01]  /*0bc0*/  SYNCS.EXCH.64 URZ, [UR9+0xd0], UR12 ;  /* 0x0000d00c09ff75b2 */ /* 0x0008620008000100 */
[----:B------:R4:W1:Y:S01]  /*0bd0*/  SYNCS.EXCH.64 URZ, [UR9+0xf0], UR14 ;  /* 0x0000f00e09ff75b2 */ /* 0x0008620008000100 */
[----:B------:R4:W1:Y:S01]  /*0be0*/  SYNCS.EXCH.64 URZ, [UR9+0xd8], UR12 ;  /* 0x0000d80c09ff75b2 */ /* 0x0008620008000100 */
[----:B------:R4:W1:Y:S02]  /*0bf0*/  SYNCS.EXCH.64 URZ, [UR9+0xf8], UR14 ;  /* 0x0000f80e09ff75b2 */ /* 0x0008640008000100 */
[----:B----4-:R-:W-:Y:S01]  /*0c00*/  NOP ;  /* 0x0000000000007918 */ /* 0x010fe20000000000 */
.L_x_13:
[----:B------:R-:W4:Y:S01]  /*0c10*/  SHFL.IDX PT, R0, R72, RZ, 0x1f ;  /* 0x00001fff48007589 */ /* 0x000f2200000e0000 */
[----:B------:R-:W-:Y:S01]  /*0c20*/  ISETP.NE.OR P1, PT, RZ, UR10, !P1 ;  /* 0x0000000aff007c0c */ /* 0x000fe2000cf25670 */
        /* <DEDUP_REMOVED lines=12> */
[----:B------:R4:W3:Y:S01]  /*0cf0*/  SYNCS.EXCH.64 URZ, [UR8+0x110], UR12 ;  /* 0x0001100c08ff75b2 */ /* 0x0008e20008000100 */
[----:B------:R4:W1:Y:S01]  /*0d00*/  SYNCS.EXCH.64 URZ, [UR8+0x108], UR12 ;  /* 0x0001080c08ff75b2 */ /* 0x0008620008000100 */
[----:B------:R4:W1:Y:S02]  /*0d10*/  SYNCS.EXCH.64 URZ, [UR8+0x118], UR12 ;  /* 0x0001180c08ff75b2 */ /* 0x0008640008000100 */
[----:B----4-:R-:W-:Y:S01]  /*0d20*/  NOP ;  /* 0x0000000000007918 */ /* 0x010fe20000000000 */
.L_x_14:
[----:B------:R-:W-:Y:S01]  /*0d30*/  VOTEU.ALL UP1, P1 ;  /* 0x0000000000ff7886 */ /* 0x000fe20000820000 */
[----:B---3--:R-:W3:Y:S01]  /*0d40*/  LDCU UR8, c[0x0][0x36c] ;  /* 0x00006d80ff0877ac */ /* 0x008ee20008000800 */
[----:B------:R-:W-:Y:S01]  /*0d50*/  NOP ;  /* 0x0000000000007918 */ /* 0x000fe20000000000 */
[----:B------:R-:W-:Y:S01]  /*0d60*/  LOP3.LUT R10, R81, 0x1f, RZ, 0xc0, !PT ;  /* 0x0000001f510a7812 */ /* 0x000fe200078ec0ff */
[----:B--2---:R-:W-:Y:S01]  /*0d70*/  UMOV UR12, 0x20 ;  /* 0x00000020000c7882 */ /* 0x004fe20000000000 */
[----:B------:R-:W-:Y:S01]  /*0d80*/  @!UP1 UMOV UR7, 0x400 ;  /* 0x0000040000079882 */ /* 0x000fe20000000000 */
[----:B------:R-:W-:-:S04]  /*0d90*/  @!UP1 UIADD3 UR12, UPT, UPT, -UR12, 0x100000, URZ ;  /* 0x001000000c0c9890 */ /* 0x000fc8000fffe1ff */
[----:B------:R-:W-:Y:S02]  /*0da0*/  @!UP1 USHF.L.U32 UR13, UR12, 0xb, URZ ;  /* 0x0000000b0c0d9899 */ /* 0x000fe400080006ff */
[----:B------:R-:W-:Y:S02]  /*0db0*/  @!UP1 USHF.L.U32 UR12, UR12, 0x1, URZ ;  /* 0x000000010c0c9899 */ /* 0x000fe400080006ff */
[----:B------:R-:W-:Y:S01]  /*0dc0*/  @!UP1 ULEA UR7, UR37, UR7, 0x18 ;  /* 0x0000000725079291 */ /* 0x000fe2000f8ec0ff */
[----:B------:R-:W-:Y:S01]  /*0dd0*/  VOTEU.ALL UP1, P1 ;  /* 0x0000000000ff7886 */ /* 0x000fe20000820000 */
[----:B------:R-:W-:Y:S01]  /*0de0*/  UISETP.NE.AND UP4, UPT, UR10, URZ, UPT ;  /* 0x000000ff0a00728c */ /* 0x000fe2000bf85270 */
[----:B------:R-:W2:Y:S09]  /*0df0*/  FENCE.VIEW.ASYNC.S ;  /* 0x00000000000073c6 */ /* 0x000eb20000000000 */
[----:B--2---:R2:W4:Y:S01]  /*0e00*/  @!UP1 SYNCS.EXCH.64 URZ, [UR7+0x120], UR12 ;  /* 0x0001200c07ff95b2 */ /* 0x0045220008000100 */
[----:B---3--:R-:W-:-:S09]  /*0e10*/  UISETP.EQ.U32.AND UP1, UPT, UR8, 0x1, UPT ;  /* 0x000000010800788c */ /* 0x008fd2000bf22070 */
[----:B------:R-:W-:Y:S05]  /*0e20*/  BRA.U !UP1, `(.L_x_15) ;  /* 0x0000000109087547 */ /* 0x000fea000b800000 */
[----:B-1--4-:R-:W-:Y:S01]  /*0e30*/  UCGABAR_ARV ;  /* 0x00000000000079c7 */ /* 0x012fe20008000000 */
[----:B------:R-:W-:Y:S05]  /*0e40*/  BRA `(.L_x_16) ;  /* 0x0000000000047947 */ /* 0x000fea0003800000 */
.L_x_15:
[----:B-1--4-:R-:W-:Y:S01]  /*0e50*/  NOP ;  /* 0x0000000000007918 */ /* 0x012fe20000000000 */
.L_x_16:
[----:B------:R-:W1:Y:S01]  /*0e60*/  S2R R11, SR_CTAID.X ;  /* 0x00000000000b7919 */ /* 0x000e620000002500 */
[----:B------:R-:W-:-:S05]  /*0e70*/  CS2R.32 R68, SR_CgaSize ;  /* 0x0000000000447805 */ /* 0x000fca0000008a00 */
[----:B------:R-:W-:-:S05]  /*0e80*/  IMAD R68, R68, -0xa0, RZ ;  /* 0xffffff6044447824 */ /* 0x000fca00078e02ff */
[----:B------:R-:W-:-:S14]  /*0e90*/  R2UR UR8, R68 ;  /* 0x00000000440872ca */ /* 0x000fdc00000e0000 */
[----:B------:R-:W3:Y:S01]  /*0ea0*/  LDCU UR8, c[0x0][UR8+0x2b0] ;  /* 0x00005600080877ac */ /* 0x000ee20008000800 */
[----:B------:R-:W-:-:S05]  /*0eb0*/  CS2R.32 R0, SR_CgaSize ;  /* 0x0000000000007805 */ /* 0x000fca0000008a00 */
[----:B------:R-:W-:-:S06]  /*0ec0*/  IMAD R0, R0, -0xa0, RZ ;  /* 0xffffff6000007824 */ /* 0x000fcc00078e02ff */
[----:B------:R-:W4:Y:S01]  /*0ed0*/  LDC R0, c[0x0][R0+0x2a0] ;  /* 0x0000a80000007b82 */ /* 0x000f220000000800 */
[----:B------:R-:W-:Y:S01]  /*0ee0*/  PRMT R8, RZ, 0x7610, R8 ;  /* 0x00007610ff087816 */ /* 0x000fe20000000008 */
[----:B------:R-:W3:Y:S01]  /*0ef0*/  S2R R20, SR_CTAID.Y ;  /* 0x0000000000147919 */ /* 0x000ee20000002600 */
[----:B------:R-:W-:-:S05]  /*0f00*/  CS2R.32 R68, SR_CgaSize ;  /* 0x0000000000447805 */ /* 0x000fca0000008a00 */
[----:B------:R-:W-:-:S05]  /*0f10*/  IMAD R68, R68, -0xa0, RZ ;  /* 0xffffff6044447824 */ /* 0x000fca00078e02ff */
[----:B--2---:R-:W-:-:S14]  /*0f20*/  R2UR UR7, R68 ;  /* 0x00000000440772ca */ /* 0x004fdc00000e0000 */
[----:B------:R-:W2:Y:S01]  /*0f30*/  LDCU UR7, c[0x0][UR7+0x2b4] ;  /* 0x00005680070777ac */ /* 0x000ea20008000800 */
[----:B------:R-:W-:Y:S01]  /*0f40*/  UISETP.NE.AND UP2, UPT, UR10, 0x2, UPT ;  /* 0x000000020a00788c */ /* 0x000fe2000bf45270 */
[----:B------:R-:W3:Y:S01]  /*0f50*/  LDC R9, c[0x0][0xb24] ;  /* 0x0002c900ff097b82 */ /* 0x000ee20000000800 */
[----:B------:R-:W-:-:S05]  /*0f60*/  CS2R.32 R66, SR_CgaSize ;  /* 0x0000000000427805 */ /* 0x000fca0000008a00 */
[----:B------:R-:W-:-:S06]  /*0f70*/  IMAD R66, R66, -0xa0, RZ ;  /* 0xffffff6042427824 */ /* 0x000fcc00078e02ff */
[----:B------:R-:W4:Y:S08]  /*0f80*/  LDC R66, c[0x0][R66+0x2a4] ;  /* 0x0000a90042427b82 */ /* 0x000f300000000800 */
[----:B------:R-:W4:Y:S01]  /*0f90*/  LDC R26, c[0x0][0xb24] ;  /* 0x0002c900ff1a7b82 */ /* 0x000f220000000800 */
[----:B-1----:R-:W-:Y:S01]  /*0fa0*/  I2FP.F32.U32 R4, R11 ;  /* 0x0000000b00047245 */ /* 0x002fe20000201000 */
[----:B------:R-:W-:-:S06]  /*0fb0*/  IMAD.MOV.U32 R21, RZ, RZ, R11 ;  /* 0x000000ffff157224 */ /* 0x000fcc00078e000b */
[----:B------:R-:W1:Y:S01]  /*0fc0*/  S2UR UR36, SR_CTAID.Z ;  /* 0x00000000002479c3 */ /* 0x000e620000002700 */
[----:B---3--:R-:W-:Y:S02]  /*0fd0*/  ISETP.GE.AND P0, PT, R9, 0x1, PT ;  /* 0x000000010900780c */ /* 0x008fe40003f06270 */
[----:B------:R-:W-:Y:S01]  /*0fe0*/  I2FP.F32.U32 R2, R20 ;  /* 0x0000001400027245 */ /* 0x000fe20000201000 */
[----:B------:R-:W-:-:S04]  /*0ff0*/  FMUL R4, R4, UR8 ;  /* 0x0000000804047c20 */ /* 0x000fc80008400000 */
[----:B--2---:R-:W-:Y:S01]  /*1000*/  FMUL R2, R2, UR7 ;  /* 0x0000000702027c20 */ /* 0x004fe20008400000 */
[----:B------:R-:W2:Y:S01]  /*1010*/  F2I.U32.TRUNC.NTZ R68, R4 ;  /* 0x0000000400447305 */ /* 0x000ea2000020f000 */
[----:B------:R-:W3:Y:S07]  /*1020*/  LDCU UR7, c[0x0][0xb30] ;  /* 0x00016600ff0777ac */ /* 0x000eee0008000800 */
[----:B------:R-:W1:Y:S01]  /*1030*/  F2I.U32.TRUNC.NTZ R3, R2 ;  /* 0x0000000200037305 */ /* 0x000e62000020f000 */
[----:B--2---:R-:W-:-:S04]  /*1040*/  IMAD.MOV R68, RZ, RZ, -R68 ;  /* 0x000000ffff447224 */ /* 0x004fc800078e0a44 */
[----:B----4-:R-:W-:Y:S01]  /*1050*/  IMAD R68, R0, R68, R11 ;  /* 0x0000004400447224 */ /* 0x010fe200078e020b */
[----:B------:R-:W-:Y:S01]  /*1060*/  PRMT R0, RZ, 0x7610, R0 ;  /* 0x00007610ff007816 */ /* 0x000fe20000000000 */
[----:B---3--:R-:W-:Y:S01]  /*1070*/  UISETP.NE.AND UP3, UPT, UR7, 0x1, UPT ;  /* 0x000000010700788c */ /* 0x008fe2000bf65270 */
[----:B-1----:R-:W-:-:S05]  /*1080*/  IADD3 R3, PT, PT, -R3, RZ, RZ ;  /* 0x000000ff03037210 */ /* 0x002fca0007ffe1ff */
[----:B------:R-:W-:Y:S01]  /*1090*/  IMAD R66, R66, R3, R20 ;  /* 0x0000000342427224 */ /* 0x000fe200078e0214 */
[----:B------:R-:W-:Y:S06]  /*10a0*/  BRA.U UP4, `(.L_x_17) ;  /* 0x0000000104247547 */ /* 0x000fec000b800000 */
[----:B------:R-:W-:Y:S01]  /*10b0*/  ISETP.NE.AND P1, PT, R66, RZ, PT ;  /* 0x000000ff4200720c */ /* 0x000fe20003f25270 */
[----:B------:R-:W-:Y:S01]  /*10c0*/  IMAD.MOV.U32 R0, RZ, RZ, 0x3 ;  /* 0x00000003ff007424 */ /* 0x000fe200078e00ff */
[C---:B------:R-:W-:Y:S02]  /*10d0*/  LOP3.LUT R3, R68.reuse, 0xfffffffe, RZ, 0xc0, !PT ;  /* 0xfffffffe44037812 */ /* 0x040fe400078ec0ff */
[----:B------:R-:W-:Y:S02]  /*10e0*/  ISETP.LT.U32.OR P1, PT, R68, 0x2, !P1 ;  /* 0x000000024400780c */ /* 0x000fe40004f21470 */
[----:B------:R-:W-:Y:S02]  /*10f0*/  SHF.L.U32 R0, R0, R3, RZ ;  /* 0x0000000300007219 */ /* 0x000fe400000006ff */
[----:B------:R-:W-:Y:S02]  /*1100*/  SEL R5, RZ, 0x1, !P1 ;  /* 0x00000001ff057807 */ /* 0x000fe40004800000 */
[----:B------:R-:W-:-:S05]  /*1110*/  SEL R2, RZ, 0x2, !P1 ;  /* 0x00000002ff027807 */ /* 0x000fca0004800000 */
[----:B------:R-:W-:-:S05]  /*1120*/  IMAD.IADD R2, R5, 0x1, R2 ;  /* 0x0000000105027824 */ /* 0x000fca00078e0202 */
[----:B------:R-:W-:Y:S02]  /*1130*/  PRMT R8, R2, 0x7610, R8 ;  /* 0x0000761002087816 */ /* 0x000fe40000000008 */
.L_x_17:
[----:B------:R-:W-:Y:S05]  /*1140*/  @!P0 BRA `(.L_x_18) ;  /* 0x0000000000b88947 */ /* 0x000fea0003800000 */
[----:B------:R-:W1:Y:S01]  /*1150*/  LDC.64 R4, c[0x0][0xb18] ;  /* 0x0002c600ff047b82 */ /* 0x000e620000000a00 */
[----:B------:R-:W-:-:S07]  /*1160*/  ISETP.NE.AND P0, PT, R9, 0x1, PT ;  /* 0x000000010900780c */ /* 0x000fce0003f05270 */
[----:B------:R-:W2:Y:S08]  /*1170*/  LDC R14, c[0x0][0xb0c] ;  /* 0x0002c300ff0e7b82 */ /* 0x000eb00000000800 */
[----:B------:R-:W3:Y:S08]  /*1180*/  LDC R13, c[0x0][0x370] ;  /* 0x0000dc00ff0d7b82 */ /* 0x000ef00000000800 */
[----:B------:R-:W4:Y:S01]  /*1190*/  LDC R16, c[0x0][0x374] ;  /* 0x0000dd00ff107b82 */ /* 0x000f220000000800 */
[----:B-1----:R-:W-:-:S07]  /*11a0*/  ISETP.NE.AND P1, PT, R4, 0x1, PT ;  /* 0x000000010400780c */ /* 0x002fce0003f25270 */
[----:B------:R-:W3:Y:S01]  /*11b0*/  LDC.64 R6, c[0x0][0xb10] ;  /* 0x0002c400ff067b82 */ /* 0x000ee20000000a00 */
[----:B--2---:R-:W-:-:S07]  /*11c0*/  ISETP.NE.AND P2, PT, R14, 0x1, PT ;  /* 0x000000010e00780c */ /* 0x004fce0003f45270 */
[----:B------:R-:W1:Y:S08]  /*11d0*/  LDC R12, c[0x0][0xb20] ;  /* 0x0002c800ff0c7b82 */ /* 0x000e700000000800 */
[----:B------:R-:W2:Y:S01]  /*11e0*/  LDC.64 R2, c[0x0][0xb28] ;  /* 0x0002ca00ff027b82 */ /* 0x000ea20000000a00 */
[----:B----4-:R-:W-:-:S04]  /*11f0*/  IMAD.HI.U32 R15, R16, R5, RZ ;  /* 0x00000005100f7227 */ /* 0x010fc800078e00ff */
[----:B------:R-:W-:-:S04]  /*1200*/  IMAD.HI.U32 R5, R20, R5, RZ ;  /* 0x0000000514057227 */ /* 0x000fc800078e00ff */
[----:B---3--:R-:W-:-:S04]  /*1210*/  IMAD.HI.U32 R18, R13, R6, RZ ;  /* 0x000000060d127227 */ /* 0x008fc800078e00ff */
[C---:B------:R-:W-:Y:S01]  /*1220*/  IMAD.HI.U32 R22, R11.reuse, R6, RZ ;  /* 0x000000060b167227 */ /* 0x040fe200078e00ff */
[-C--:B------:R-:W-:Y:S02]  /*1230*/  @P2 SHF.R.U32.HI R13, RZ, R7.reuse, R18 ;  /* 0x00000007ff0d2219 */ /* 0x080fe40000011612 */
[-C--:B-1----:R-:W-:Y:S02]  /*1240*/  @P1 SHF.R.U32.HI R16, RZ, R12.reuse, R15 ;  /* 0x0000000cff101219 */ /* 0x082fe4000001160f */
[----:B------:R-:W-:Y:S02]  /*1250*/  SHF.R.U32.HI R5, RZ, R12, R5 ;  /* 0x0000000cff057219 */ /* 0x000fe40000011605 */
[----:B------:R-:W-:Y:S02]  /*1260*/  SHF.R.U32.HI R22, RZ, R7, R22 ;  /* 0x00000007ff167219 */ /* 0x000fe40000011616 */
[----:B------:R-:W-:Y:S01]  /*1270*/  SEL R5, R20, R5, !P1 ;  /* 0x0000000514057207 */ /* 0x000fe20004800000 */
[----:B--2---:R-:W-:Y:S01]  /*1280*/  IMAD.HI.U32 R18, R16, R2, RZ ;  /* 0x0000000210127227 */ /* 0x004fe200078e00ff */
[----:B------:R-:W-:-:S02]  /*1290*/  SEL R21, R11, R22, !P2 ;  /* 0x000000160b157207 */ /* 0x000fc40005000000 */
[----:B------:R-:W-:Y:S01]  /*12a0*/  IADD3 R7, PT, PT, -R5, RZ, RZ ;  /* 0x000000ff05077210 */ /* 0x000fe20007ffe1ff */
[----:B------:R-:W-:Y:S01]  /*12b0*/  IMAD.HI.U32 R6, R13, R2, RZ ;  /* 0x000000020d067227 */ /* 0x000fe200078e00ff */
[----:B------:R-:W-:-:S03]  /*12c0*/  @P0 SHF.R.U32.HI R16, RZ, R3, R18 ;  /* 0x00000003ff100219 */ /* 0x000fc60000011612 */
[----:B------:R-:W-:Y:S01]  /*12d0*/  IMAD R7, R4, R7, R20 ;  /* 0x0000000704077224 */ /* 0x000fe200078e0214 */
[----:B------:R-:W-:Y:S01]  /*12e0*/  @P0 SHF.R.U32.HI R13, RZ, R3, R6 ;  /* 0x00000003ff0d0219 */ /* 0x000fe20000011606 */
[----:B------:R-:W-:-:S04]  /*12f0*/  IMAD R16, R16, R9, RZ ;  /* 0x0000000910107224 */ /* 0x000fc800078e02ff */
[----:B------:R-:W-:Y:S01]  /*1300*/  IMAD R6, R13, R9, RZ ;  /* 0x000000090d067224 */ /* 0x000fe200078e02ff */
[----:B------:R-:W-:-:S04]  /*1310*/  ISETP.GE.AND P1, PT, R5, R16, PT ;  /* 0x000000100500720c */ /* 0x000fc80003f26270 */
[----:B------:R-:W-:Y:S01]  /*1320*/  ISETP.GE.OR P1, PT, R21, R6, P1 ;  /* 0x000000061500720c */ /* 0x000fe20000f26670 */
[----:B------:R-:W-:-:S05]  /*1330*/  IMAD.HI.U32 R6, R5, R2, RZ ;  /* 0x0000000205067227 */ /* 0x000fca00078e00ff */
[----:B------:R-:W-:-:S04]  /*1340*/  SHF.R.U32.HI R6, RZ, R3, R6 ;  /* 0x00000003ff067219 */ /* 0x000fc80000011606 */
[----:B------:R-:W-:-:S03]  /*1350*/  SEL R6, R5, R6, !P0 ;  /* 0x0000000605067207 */ /* 0x000fc60004000000 */
[----:B------:R-:W-:Y:S01]  /*1360*/  @!P1 IMAD.HI.U32 R12, R21, R2, RZ ;  /* 0x00000002150c9227 */ /* 0x000fe200078e00ff */
[----:B------:R-:W-:-:S04]  /*1370*/  IADD3 R2, PT, PT, -R6, RZ, RZ ;  /* 0x000000ff06027210 */ /* 0x000fc80007ffe1ff */
[----:B------:R-:W-:Y:S01]  /*1380*/  @!P1 SHF.R.U32.HI R12, RZ, R3, R12 ;  /* 0x00000003ff0c9219 */ /* 0x000fe2000001160c */
[----:B------:R-:W-:-:S03]  /*1390*/  IMAD R2, R9, R2, R5 ;  /* 0x0000000209027224 */ /* 0x000fc600078e0205 */
[----:B------:R-:W-:-:S05]  /*13a0*/  @!P1 SEL R3, R21, R12, !P0 ;  /* 0x0000000c15039207 */ /* 0x000fca0004000000 */
[--C-:B------:R-:W-:Y:S02]  /*13b0*/  @!P1 IMAD.IADD R6, R6, 0x1, -R3.reuse ;  /* 0x0000000106069824 */ /* 0x100fe400078e0a03 */
[----:B------:R-:W-:Y:S01]  /*13c0*/  @!P1 IMAD R3, R2, R13, R3 ;  /* 0x0000000d02039224 */ /* 0x000fe200078e0203 */
[----:B------:R-:W-:Y:S01]  /*13d0*/  IADD3 R2, PT, PT, -R21, RZ, RZ ;  /* 0x000000ff15027210 */ /* 0x000fe20007ffe1ff */
[----:B------:R-:W-:Y:S02]  /*13e0*/  @!P1 IMAD R5, R6, R9, R21 ;  /* 0x0000000906059224 */ /* 0x000fe400078e0215 */
[----:B------:R-:W-:Y:S02]  /*13f0*/  @!P1 IMAD.MOV.U32 R21, RZ, RZ, R3 ;  /* 0x000000ffff159224 */ /* 0x000fe400078e0003 */
[----:B------:R-:W-:Y:S02]  /*1400*/  IMAD R2, R14, R2, R11 ;  /* 0x000000020e027224 */ /* 0x000fe400078e020b */
[----:B------:R-:W-:-:S02]  /*1410*/  IMAD R20, R5, R4, R7 ;  /* 0x0000000405147224 */ /* 0x000fc400078e0207 */
[----:B------:R-:W-:Y:S02]  /*1420*/  IMAD R21, R21, R14, R2 ;  /* 0x0000000e15157224 */ /* 0x000fe400078e0202 */
.L_x_18:
[----:B------:R-:W-:Y:S05]  /*1430*/  BRA.U UP3, `(.L_x_19) ;  /* 0x0000000103407547 */ /* 0x000fea000b800000 */
[----:B------:R-:W1:Y:S08]  /*1440*/  LDC.64 R4, c[0x0][0xb10] ;  /* 0x0002c400ff047b82 */ /* 0x000e700000000a00 */
[----:B------:R-:W2:Y:S08]  /*1450*/  LDC.64 R2, c[0x0][0xb18] ;  /* 0x0002c600ff027b82 */ /* 0x000eb00000000a00 */
[----:B------:R-:W3:Y:S08]  /*1460*/  LDC R6, c[0x0][0xb20] ;  /* 0x0002c800ff067b82 */ /* 0x000ef00000000800 */
[----:B------:R-:W4:Y:S01]  /*1470*/  LDC R12, c[0x0][0xb0c] ;  /* 0x0002c300ff0c7b82 */ /* 0x000f220000000800 */
[----:B-1----:R-:W-:-:S05]  /*1480*/  IMAD.HI.U32 R4, R21, R4, RZ ;  /* 0x0000000415047227 */ /* 0x002fca00078e00ff */
[----:B------:R-:W-:Y:S01]  /*1490*/  SHF.R.U32.HI R4, RZ, R5, R4 ;  /* 0x00000005ff047219 */ /* 0x000fe20000011604 */
[----:B--2---:R-:W-:Y:S01]  /*14a0*/  IMAD.HI.U32 R3, R20, R3, RZ ;  /* 0x0000000314037227 */ /* 0x004fe200078e00ff */
[----:B------:R-:W-:-:S04]  /*14b0*/  ISETP.NE.AND P0, PT, R2, 0x1, PT ;  /* 0x000000010200780c */ /* 0x000fc80003f05270 */
[----:B---3--:R-:W-:-:S04]  /*14c0*/  SHF.R.U32.HI R3, RZ, R6, R3 ;  /* 0x00000006ff037219 */ /* 0x008fc80000011603 */
[----:B------:R-:W-:Y:S02]  /*14d0*/  SEL R3, R20, R3, !P0 ;  /* 0x0000000314037207 */ /* 0x000fe40004000000 */
[----:B----4-:R-:W-:-:S04]  /*14e0*/  ISETP.NE.AND P1, PT, R12, 0x1, PT ;  /* 0x000000010c00780c */ /* 0x010fc80003f25270 */
[----:B------:R-:W-:-:S05]  /*14f0*/  SEL R6, R21, R4, !P1 ;  /* 0x0000000415067207 */ /* 0x000fca0004800000 */
[----:B------:R-:W-:Y:S02]  /*1500*/  IMAD.IADD R4, R3, 0x1, -R6 ;  /* 0x0000000103047824 */ /* 0x000fe400078e0a06 */
[----:B------:R-:W-:Y:S02]  /*1510*/  IMAD.IADD R3, R6, 0x1, -R3 ;  /* 0x0000000106037824 */ /* 0x000fe400078e0a03 */
[----:B------:R-:W-:Y:S02]  /*1520*/  IMAD R21, R4, R12, R21 ;  /* 0x0000000c04157224 */ /* 0x000fe400078e0215 */
[----:B------:R-:W-:Y:S02]  /*1530*/  IMAD R20, R3, R2, R20 ;  /* 0x0000000203147224 */ /* 0x000fe400078e0214 */
.L_x_19:
[----:B------:R-:W-:Y:S05]  /*1540*/  BRA.U !UP1, `(.L_x_20) ;  /* 0x00000001090c7547 */ /* 0x000fea000b800000 */
[----:B------:R-:W-:Y:S01]  /*1550*/  UCGABAR_WAIT ;  /* 0x0000000000007dc7 */ /* 0x000fe20008000000 */
[----:B------:R-:W-:Y:S01]  /*1560*/  CCTL.IVALL ;  /* 0x00000000ff00798f */ /* 0x000fe20002000000 */
[----:B------:R-:W-:Y:S05]  /*1570*/  BRA `(.L_x_21) ;  /* 0x0000000000047947 */ /* 0x000fea0003800000 */
.L_x_20:
[----:B------:R-:W-:Y:S06]  /*1580*/  BAR.SYNC.DEFER_BLOCKING 0x0 ;  /* 0x0000000000007b1d */ /* 0x000fec0000010000 */
.L_x_21:
[----:B------:R-:W-:Y:S05]  /*1590*/  BRA.U UP2, `(.L_x_22) ;  /* 0x0000001102cc7547 */ /* 0x000fea000b800000 */
[----:B------:R-:W1:Y:S01]  /*15a0*/  LDCU UR4, c[0x0][0x38c] ;  /* 0x00007180ff0477ac */ /* 0x000e620008000800 */
[----:B------:R-:W2:Y:S01]  /*15b0*/  LDC R9, c[0x0][0x370] ;  /* 0x0000dc00ff097b82 */ /* 0x000ea20000000800 */
[----:B------:R-:W-:Y:S01]  /*15c0*/  IMAD.SHL.U32 R16, R11, 0x40, RZ ;  /* 0x000000400b107824 */ /* 0x000fe200078e00ff */
[----:B------:R-:W-:Y:S01]  /*15d0*/  PLOP3.LUT P1, PT, PT, PT, UP5, 0x80, 0x8 ;  /* 0x000000000008781c */ /* 0x000fe20003f2f058 */
[----:B------:R-:W-:Y:S01]  /*15e0*/  HFMA2 R12, -RZ, RZ, 0, 0 ;  /* 0x00000000ff0c7431 */ /* 0x000fe200000001ff */
[----:B------:R-:W-:Y:S01]  /*15f0*/  UISETP.NE.AND UP1, UPT, UR10, URZ, UPT ;  /* 0x000000ff0a00728c */ /* 0x000fe2000bf25270 */
[----:B------:R-:W-:Y:S01]  /*1600*/  ISETP.NE.AND P4, PT, R10, RZ, P5 ;  /* 0x000000ff0a00720c */ /* 0x000fe20002f85270 */
[----:B------:R-:W-:Y:S01]  /*1610*/  IMAD.MOV.U32 R15, RZ, RZ, 0x1 ;  /* 0x00000001ff0f7424 */ /* 0x000fe200078e00ff */
[----:B------:R-:W-:Y:S01]  /*1620*/  PLOP3.LUT P1, PT, P1, PT, PT, 0x8, 0x80 ;  /* 0x000000000080781c */ /* 0x000fe20000f2e170 */
[----:B------:R-:W3:Y:S01]  /*1630*/  LDC R0, c[0x0][0x374] ;  /* 0x0000dd00ff007b82 */ /* 0x000ee20000000800 */
[----:B------:R-:W-:Y:S01]  /*1640*/  IMAD.MOV.U32 R14, RZ, RZ, RZ ;  /* 0x000000ffff0e7224 */ /* 0x000fe200078e00ff */
[----:B------:R-:W-:Y:S01]  /*1650*/  MOV R8, 0x1 ;  /* 0x0000000100087802 */ /* 0x000fe20000000f00 */
[----:B------:R-:W-:Y:S01]  /*1660*/  IMAD.MOV.U32 R10, RZ, RZ, RZ ;  /* 0x000000ffff0a7224 */ /* 0x000fe200078e00ff */
[----:B------:R-:W-:Y:S01]  /*1670*/  LOP3.LUT R16, R16, 0x40, RZ, 0xc0, !PT ;  /* 0x0000004010107812 */ /* 0x000fe200078ec0ff */
[----:B------:R-:W4:Y:S01]  /*1680*/  LDCU.64 UR14, c[0x0][0x348] ;  /* 0x00006900ff0e77ac */ /* 0x000f220008000a00 */
[----:B-1----:R-:W-:-:S02]  /*1690*/  UIADD3 UR5, UPT, UPT, UR4, 0x1f, URZ ;  /* 0x0000001f04057890 */ /* 0x002fc4000fffe0ff */
[----:B------:R-:W-:Y:S02]  /*16a0*/  USEL UR22, UR6, 0x2, UP1 ;  /* 0x0000000206167887 */ /* 0x000fe40008800000 */
[----:B------:R-:W-:Y:S01]  /*16b0*/  USHF.R.S32.HI UR7, URZ, 0x1f, UR5 ;  /* 0x0000001fff077899 */ /* 0x000fe20008011405 */
[----:B------:R-:W-:-:S03]  /*16c0*/  UMOV UR23, URZ ;  /* 0x000000ff00177c82 */ /* 0x000fc60008000000 */
[----:B------:R-:W-:Y:S02]  /*16d0*/  ULEA.HI UR7, UR7, UR5, URZ, 0x5 ;  /* 0x0000000507077291 */ /* 0x000fe4000f8f28ff */
[----:B------:R-:W-:Y:S02]  /*16e0*/  UIADD3 UR5, UPT, UPT, UR4, -0x1, URZ ;  /* 0xffffffff04057890 */ /* 0x000fe4000fffe0ff */
[----:B------:R-:W-:Y:S02]  /*16f0*/  USHF.R.S32.HI UR7, URZ, 0x5, UR7 ;  /* 0x00000005ff077899 */ /* 0x000fe40008011407 */
[----:B------:R-:W-:Y:S02]  /*1700*/  UISETP.GE.U32.AND UP2, UPT, UR5, -0x3f, UPT ;  /* 0xffffffc10500788c */ /* 0x000fe4000bf46070 */
[----:B------:R-:W-:Y:S02]  /*1710*/  UISETP.LT.U32.AND UP0, UPT, UR7, 0x5, UPT ;  /* 0x000000050700788c */ /* 0x000fe4000bf01070 */
[----:B------:R-:W-:-:S02]  /*1720*/  UIADD3 UR4, UPT, UPT, UR4, 0x3e, URZ ;  /* 0x0000003e04047890 */ /* 0x000fc4000fffe0ff */
[----:B------:R-:W-:-:S04]  /*1730*/  USEL UR5, UR7, 0x5, UP0 ;  /* 0x0000000507057887 */ /* 0x000fc80008000000 */
[----:B------:R-:W-:Y:S02]  /*1740*/  UIADD3 UR21, UPT, UPT, UR5, -0x1, URZ ;  /* 0xffffffff05157890 */ /* 0x000fe4000fffe0ff */
[----:B------:R-:W-:Y:S02]  /*1750*/  @UP2 UIADD3 UR21, UPT, UPT, UR5, URZ, URZ ;  /* 0x000000ff05152290 */ /* 0x000fe4000fffe0ff */
[----:B------:R-:W-:Y:S02]  /*1760*/  UIADD3 UR24, UPT, UPT, UR7, -UR5, URZ ;  /* 0x8000000507187290 */ /* 0x000fe4000fffe0ff */
[----:B------:R-:W-:Y:S02]  /*1770*/  UIADD3 UR13, UPT, UPT, UR21, 0x1, URZ ;  /* 0x00000001150d7890 */ /* 0x000fe4000fffe0ff */
[----:B--2-4-:R-:W-:-:S12]  /*1780*/  UIADD3 UR21, UPT, UPT, -UR21, URZ, URZ ;  /* 0x000000ff15157290 */ /* 0x014fd8000fffe1ff */
.L_x_42:
[----:B------:R-:W-:Y:S01]  /*1790*/  UISETP.NE.AND UP0, UPT, UR37, URZ, UPT ;  /* 0x000000ff2500728c */ /* 0x000fe2000bf05270 */
[----:B------:R-:W1:Y:S08]  /*17a0*/  S2UR UR37, SR_CgaCtaId ;  /* 0x00000000002579c3 */ /* 0x000e700000008800 */
[----:B------:R-:W-:Y:S05]  /*17b0*/  BRA.U UP0, `(.L_x_23) ;  /* 0x0000000100347547 */ /* 0x000fea000b800000 */
[----:B------:R-:W2:Y:S01]  /*17c0*/  S2R R2, SR_CgaCtaId ;  /* 0x0000000000027919 */ /* 0x000ea20000008800 */
[----:B------:R-:W-:-:S04]  /*17d0*/  MOV R3, 0x400 ;  /* 0x0000040000037802 */ /* 0x000fc80000000f00 */
[----:B--2---:R-:W-:Y:S02]  /*17e0*/  LEA R3, R2, R3, 0x18 ;  /* 0x0000000302037211 */ /* 0x004fe400078ec0ff */
[----:B------:R-:W-:-:S03]  /*17f0*/  SHF.L.U32 R2, R8, 0x1f, RZ ;  /* 0x0000001f08027819 */ /* 0x000fc600000006ff */
[----:B------:R-:W-:-:S04]  /*1800*/  IMAD R3, R10, 0x8, R3 ;  /* 0x000000080a037824 */ /* 0x000fc800078e0203 */
[----:B------:R-:W2:Y:S02]  /*1810*/  SYNCS.PHASECHK.TRANS64.TRYWAIT P0, [R3+URZ+0x110], R2 ;  /* 0x00011002030075a7 */ /* 0x000ea400080011ff */
[----:B--2---:R-:W-:Y:S05]  /*1820*/  @!P0 BRA `(.L_x_24) ;  /* 0x0000007000fc8947 */ /* 0x004fea0003800000 */
.L_x_150:
[----:B------:R-:W-:Y:S01]  /*1830*/  VIADD R10, R10, 0x1 ;  /* 0x000000010a0a7836 */ /* 0x000fe20000000000 */
[----:B------:R2:W-:Y:S04]  /*1840*/  SYNCS.ARRIVE.TRANS64.A1T0 RZ, [R3+URZ+0x100], RZ ;  /* 0x000100ff03ff79a7 */ /* 0x0005e800081000ff */
[----:B------:R-:W-:-:S04]  /*1850*/  ISETP.NE.AND P0, PT, R10, 0x2, PT ;  /* 0x000000020a00780c */ /* 0x000fc80003f05270 */
[----:B------:R-:W-:Y:S02]  /*1860*/  SEL R10, R10, RZ, P0 ;  /* 0x000000ff0a0a7207 */ /* 0x000fe40000000000 */
[----:B--2---:R-:W-:-:S04]  /*1870*/  SEL R3, RZ, 0x1, P0 ;  /* 0x00000001ff037807 */ /* 0x004fc80000000000 */
[----:B------:R-:W-:-:S07]  /*1880*/  LOP3.LUT R8, R8, R3, RZ, 0x3c, !PT ;  /* 0x0000000308087212 */ /* 0x000fce00078e3cff */
.L_x_23:
[----:B------:R-:W-:Y:S01]  /*1890*/  UMOV UR6, 0x400 ;  /* 0x0000040000067882 */ /* 0x000fe20000000000 */
[----:B------:R-:W-:Y:S01]  /*18a0*/  LEA.HI R3, R21, R21, RZ, 0x1 ;  /* 0x0000001515037211 */ /* 0x000fe200078f08ff */
[----:B-1----:R-:W-:Y:S01]  /*18b0*/  ULEA UR6, UR37, UR6, 0x18 ;  /* 0x0000000625067291 */ /* 0x002fe2000f8ec0ff */
[----:B------:R-:W-:Y:S01]  /*18c0*/  SHF.L.U32 R2, R15, 0x1f, RZ ;  /* 0x0000001f0f027819 */ /* 0x000fe200000006ff */
[----:B------:R-:W-:Y:S01]  /*18d0*/  UISETP.GE.U32.AND UP0, UPT, UR4, 0x3f, UPT ;  /* 0x0000003f0400788c */ /* 0x000fe2000bf06070 */
[C---:B------:R-:W-:Y:S01]  /*18e0*/  R2UR UR9, R16.reuse ;  /* 0x00000000100972ca */ /* 0x040fe200000e0000 */
[----:B------:R-:W-:Y:S01]  /*18f0*/  ULEA UR8, UR23, UR6, 0x3 ;  /* 0x0000000617087291 */ /* 0x000fe2000f8e18ff */
[----:B------:R-:W-:Y:S01]  /*1900*/  IMAD.SHL.U32 R3, R3, 0x40, RZ ;  /* 0x0000004003037824 */ /* 0x000fe200078e00ff */
[----:B------:R-:W-:Y:S01]  /*1910*/  R2UR UR11, R16 ;  /* 0x00000000100b72ca */ /* 0x000fe200000e0000 */
[----:B------:R-:W-:-:S03]  /*1920*/  UMOV UR25, URZ ;  /* 0x000000ff00197c82 */ /* 0x000fc60008000000 */
[----:B------:R-:W-:-:S03]  /*1930*/  R2UR UR35, R3 ;  /* 0x00000000032372ca */ /* 0x000fc600000e0000 */
[----:B------:R1:W2:Y:S01]  /*1940*/  SYNCS.PHASECHK.TRANS64.TRYWAIT P0, [UR8+0x28], R2 ;  /* 0x00002802ff0075a7 */ /* 0x0002a20008001108 */
[----:B------:R-:W-:-:S09]  /*1950*/  R2UR UR8, R20 ;  /* 0x00000000140872ca */ /* 0x000fd200000e0000 */
[----:B------:R-:W-:-:S04]  /*1960*/  ULOP3.LUT UR35, UR9, 0xffffff80, UR35, 0xf8, !UPT ;  /* 0xffffff8009237892 */ /* 0x000fc8000f8ef823 */
[----:B------:R-:W-:Y:S01]  /*1970*/  ULEA UR11, UR8, UR11, 0x7 ;  /* 0x0000000b080b7291 */ /* 0x000fe2000f8e38ff */
[----:B------:R-:W-:Y:S11]  /*1980*/  BRA.U !UP0, `(.L_x_25) ;  /* 0x0000000108bc7547 */ /* 0x000ff6000b800000 */
[----:B------:R-:W-:Y:S01]  /*1990*/  UMOV UR16, UR21 ;  /* 0x0000001500107c82 */ /* 0x000fe20008000000 */
[----:B------:R-:W-:Y:S01]  /*19a0*/  UMOV UR17, UR23 ;  /* 0x0000001700117c82 */ /* 0x000fe20008000000 */
[----:B------:R-:W-:-:S05]  /*19b0*/  UMOV UR34, URZ ;  /* 0x000000ff00227c82 */ /* 0x000fca0008000000 */
.L_x_31:
[----:B------:R-:W-:Y:S01]  /*19c0*/  ULEA UR33, UR17, UR6, 0x3 ;  /* 0x0000000611217291 */ /* 0x000fe2000f8e18ff */
[----:B------:R-:W-:Y:S01]  /*19d0*/  @P5 MOV R3, 0x8000 ;  /* 0x0000800000035802 */ /* 0x000fe20000000f00 */
[----:B-12-4-:R-:W-:Y:S10]  /*19e0*/  @P0 BRA `(.L_x_26) ;  /* 0x00000000000c0947 */ /* 0x016ff40003800000 */
[----:B------:R-:W-:-:S04]  /*19f0*/  SHF.L.U32 R5, R15, 0x1f, RZ ;  /* 0x0000001f0f057819 */ /* 0x000fc800000006ff */
[----:B------:R-:W2:Y:S02]  /*1a00*/  SYNCS.PHASECHK.TRANS64.TRYWAIT P0, [UR33+0x28], R5 ;  /* 0x00002805ff0075a7 */ /* 0x000ea40008001121 */
[----:B--2---:R-:W-:Y:S05]  /*1a10*/  @!P0 BRA `(.L_x_27) ;  /* 0x0000007000948947 */ /* 0x004fea0003800000 */
.L_x_26:
[----:B------:R2:W-:Y:S01]  /*1a20*/  @P5 SYNCS.ARRIVE.TRANS64 RZ, [UR33], R3 ;  /* 0x00000003ffff59a7 */ /* 0x0005e20008000021 */
[----:B------:R-:W-:Y:S02]  /*1a30*/  ULOP3.LUT UR8, UR22, 0x2, URZ, 0xfc, !UPT ;  /* 0x0000000216087892 */ /* 0x000fe4000f8efcff */
[----:B------:R-:W-:Y:S02]  /*1a40*/  UIADD3 UR16, UPT, UPT, UR16, 0x1, URZ ;  /* 0x0000000110107890 */ /* 0x000fe4000fffe0ff */
[----:B------:R-:W-:Y:S02]  /*1a50*/  UISETP.NE.AND UP0, UPT, UR8, 0x2, UPT ;  /* 0x000000020800788c */ /* 0x000fe4000bf05270 */
[----:B------:R-:W-:-:S07]  /*1a60*/  UISETP.NE.AND UP2, UPT, UR16, 0x1, UPT ;  /* 0x000000011000788c */ /* 0x000fce000bf45270 */
[----:B------:R-:W-:Y:S05]  /*1a70*/  BRA.U UP0, `(.L_x_28) ;  /* 0x0000000100047547 */ /* 0x000fea000b800000 */
[----:B------:R-:W-:Y:S05]  /*1a80*/  BPT.TRAP 0x1 ;  /* 0x000000040000795c */ /* 0x000fea0000300000 */
.L_x_28:
[----:B------:R-:W-:Y:S04]  /*1a90*/  BSSY.RECONVERGENT B0, `(.L_x_29) ;  /* 0x0000003000007945 */ /* 0x000fe80003800200 */
[----:B------:R-:W-:Y:S05]  /*1aa0*/  @!P4 BRA `(.L_x_30) ;  /* 0x000000000004c947 */ /* 0x000fea0003800000 */
[----:B------:R-:W-:Y:S05]  /*1ab0*/  BPT.TRAP 0x1 ;  /* 0x000000040000795c */ /* 0x000fea0000300000 */
.L_x_30:
[----:B------:R-:W-:Y:S05]  /*1ac0*/  BSYNC.RECONVERGENT B0 ;  /* 0x0000000000007941 */ /* 0x000fea0003800200 */
.L_x_29:
[----:B------:R-:W-:Y:S02]  /*1ad0*/  UIADD3 UR23, UPT, UPT, UR17, 0x1, URZ ;  /* 0x0000000111177890 */ /* 0x000fe4000fffe0ff */
[----:B------:R-:W-:Y:S02]  /*1ae0*/  UIADD3 UR28, UP1, UPT, UR14, 0x80, URZ ;  /* 0x000000800e1c7890 */ /* 0x000fe4000ff3e0ff */
[----:B------:R-:W-:Y:S02]  /*1af0*/  UISETP.NE.AND UP0, UPT, UR23, 0x5, UPT ;  /* 0x000000051700788c */ /* 0x000fe4000bf05270 */
[----:B------:R-:W-:Y:S02]  /*1b00*/  ULOP3.LUT UR33, UR33, 0xfefffff8, URZ, 0xc0, !UPT ;  /* 0xfefffff821217892 */ /* 0x000fe4000f8ec0ff */
[----:B------:R-:W-:Y:S02]  /*1b10*/  USEL UR9, URZ, 0x1, UP0 ;  /* 0x00000001ff097887 */ /* 0x000fe40008000000 */
[----:B------:R-:W-:-:S02]  /*1b20*/  USEL UR23, UR23, URZ, UP0 ;  /* 0x000000ff17177287 */ /* 0x000fc40008000000 */
[----:B------:R-:W-:Y:S02]  /*1b30*/  UIADD3 UR26, UP0, UPT, UR14, 0x180, URZ ;  /* 0x000001800e1a7890 */ /* 0x000fe4000ff1e0ff */
[----:B------:R-:W-:Y:S01]  /*1b40*/  ULEA UR8, UR23, UR6, 0x3 ;  /* 0x0000000617087291 */ /* 0x000fe2000f8e18ff */
[----:B------:R-:W-:Y:S01]  /*1b50*/  LOP3.LUT R15, R15, UR9, RZ, 0x3c, !PT ;  /* 0x000000090f0f7c12 */ /* 0x000fe2000f8e3cff */
[----:B------:R-:W-:Y:S02]  /*1b60*/  UIADD3.X UR29, UPT, UPT, URZ, UR15, URZ, UP1, !UPT ;  /* 0x0000000fff1d7290 */ /* 0x000fe40008ffe4ff */
[----:B------:R-:W-:Y:S01]  /*1b70*/  UIADD3.X UR27, UPT, UPT, URZ, UR15, URZ, UP0, !UPT ;  /* 0x0000000fff1b7290 */ /* 0x000fe200087fe4ff */
[----:B-1----:R-:W-:Y:S01]  /*1b80*/  SHF.L.U32 R2, R15, 0x1f, RZ ;  /* 0x0000001f0f027819 */ /* 0x002fe200000006ff */
[----:B------:R-:W-:Y:S01]  /*1b90*/  UMOV UR18, 0x0 ;  /* 0x0000000000127882 */ /* 0x000fe20000000000 */
[----:B------:R-:W-:Y:S01]  /*1ba0*/  UMOV UR19, 0x10000000 ;  /* 0x1000000000137882 */ /* 0x000fe20000000000 */
[----:B------:R-:W-:Y:S01]  /*1bb0*/  UMOV UR10, UR34 ;  /* 0x00000022000a7c82 */ /* 0x000fe20008000000 */
[----:B------:R4:W1:Y:S01]  /*1bc0*/  SYNCS.PHASECHK.TRANS64.TRYWAIT P0, [UR8+0x28], R2 ;  /* 0x00002802ff0075a7 */ /* 0x0008620008001108 */
[----:B------:R-:W-:Y:S01]  /*1bd0*/  ULEA UR8, UR17, UR6, 0xd ;  /* 0x0000000611087291 */ /* 0x000fe2000f8e68ff */
[----:B------:R-:W-:Y:S01]  /*1be0*/  UMOV UR12, UR36 ;  /* 0x00000024000c7c82 */ /* 0x000fe20008000000 */
[----:B------:R-:W-:-:S02]  /*1bf0*/  UMOV UR9, UR33 ;  /* 0x0000002100097c82 */ /* 0x000fc40008000000 */
[----:B------:R-:W-:Y:S02]  /*1c00*/  UIADD3 UR32, UPT, UPT, UR8, 0x8400, URZ ;  /* 0x0000840008207890 */ /* 0x000fe4000fffe0ff */
[----:B------:R-:W-:Y:S01]  /*1c10*/  UIADD3 UR8, UPT, UPT, UR8, 0x12400, URZ ;  /* 0x0001240008087890 */ /* 0x000fe2000fffe0ff */
[----:B------:R-:W-:Y:S01]  /*1c20*/  UMOV UR25, UR13 ;  /* 0x0000000d00197c82 */ /* 0x000fe20008000000 */
[----:B------:R-:W-:-:S05]  /*1c30*/  UMOV UR17, UR23 ;  /* 0x0000001700117c82 */ /* 0x000fca0008000000 */
[----:B------:R2:W-:Y:S02]  /*1c40*/  UTMALDG.3D.2CTA [UR32], [UR28], desc[UR18] ;  /* 0x000012201c0075b4 */ /* 0x0005e40008211000 */
[----:B------:R4:W-:Y:S01]  /*1c50*/  UTMALDG.3D.2CTA [UR8], [UR26], desc[UR18] ;  /* 0x000012081a0075b4 */ /* 0x0009e20008211000 */
[----:B--2---:R-:W-:Y:S01]  /*1c60*/  UIADD3 UR34, UPT, UPT, UR34, 0x20, URZ ;  /* 0x0000002022227890 */ /* 0x004fe2000fffe0ff */
[----:B------:R-:W-:Y:S11]  /*1c70*/  BRA.U UP2, `(.L_x_31) ;  /* 0xfffffffd02507547 */ /* 0x000ff6000b83ffff */
.L_x_25:
[----:B----4-:R-:W-:Y:S01]  /*1c80*/  ULEA UR8, UR23, UR6, 0x3 ;  /* 0x0000000617087291 */ /* 0x010fe2000f8e18ff */
[----:B-1----:R-:W-:Y:S01]  /*1c90*/  SHF.L.U32 R2, R15, 0x1f, RZ ;  /* 0x0000001f0f027819 */ /* 0x002fe200000006ff */
[----:B------:R-:W-:Y:S01]  /*1ca0*/  @!P1 SYNCS.ARRIVE.TRANS64.A1T0 RZ, [UR6+0x98], RZ ;  /* 0x000098ffffff99a7 */ /* 0x000fe20008100006 */
[----:B------:R-:W-:-:S06]  /*1cb0*/  UISETP.GT.AND UP0, UPT, UR7, UR5, UPT ;  /* 0x000000050700728c */ /* 0x000fcc000bf04270 */
[----:B--2---:R1:W2:Y:S03]  /*1cc0*/  SYNCS.PHASECHK.TRANS64.TRYWAIT P0, [UR8+0x28], R2 ;  /* 0x00002802ff0075a7 */ /* 0x0042a60008001108 */
[----:B------:R-:W-:Y:S05]  /*1cd0*/  BRA.U !UP0, `(.L_x_32) ;  /* 0x0000000108bc7547 */ /* 0x000fea000b800000 */
[----:B------:R-:W-:Y:S01]  /*1ce0*/  UIADD3 UR26, UPT, UPT, UR24, UR25, URZ ;  /* 0x00000019181a7290 */ /* 0x000fe2000fffe0ff */
[----:B------:R-:W-:-:S11]  /*1cf0*/  UMOV UR27, UR23 ;  /* 0x00000017001b7c82 */ /* 0x000fd60008000000 */
.L_x_38:
[----:B------:R-:W-:Y:S01]  /*1d00*/  ULEA UR17, UR27, UR6, 0x3 ;  /* 0x000000061b117291 */ /* 0x000fe2000f8e18ff */
[----:B--2---:R-:W-:Y:S01]  /*1d10*/  @P5 MOV R3, 0x8000 ;  /* 0x0000800000035802 */ /* 0x004fe20000000f00 */
[----:B-12---:R-:W-:Y:S10]  /*1d20*/  @P0 BRA `(.L_x_33) ;  /* 0x00000000000c0947 */ /* 0x006ff40003800000 */
[----:B------:R-:W-:-:S04]  /*1d30*/  SHF.L.U32 R5, R15, 0x1f, RZ ;  /* 0x0000001f0f057819 */ /* 0x000fc800000006ff */
[----:B------:R-:W2:Y:S02]  /*1d40*/  SYNCS.PHASECHK.TRANS64.TRYWAIT P0, [UR17+0x28], R5 ;  /* 0x00002805ff0075a7 */ /* 0x000ea40008001111 */
[----:B--2---:R-:W-:Y:S05]  /*1d50*/  @!P0 BRA `(.L_x_34) ;  /* 0x0000006c00dc8947 */ /* 0x004fea0003800000 */
.L_x_33:
[----:B------:R2:W-:Y:S01]  /*1d60*/  @P5 SYNCS.ARRIVE.TRANS64 RZ, [UR17], R3 ;  /* 0x00000003ffff59a7 */ /* 0x0005e20008000011 */
[----:B------:R-:W-:-:S04]  /*1d70*/  ULOP3.LUT UR8, UR22, 0x2, URZ, 0xfc, !UPT ;  /* 0x0000000216087892 */ /* 0x000fc8000f8efcff */
[----:B------:R-:W-:-:S09]  /*1d80*/  UISETP.NE.AND UP0, UPT, UR8, 0x2, UPT ;  /* 0x000000020800788c */ /* 0x000fd2000bf05270 */
[----:B------:R-:W-:Y:S05]  /*1d90*/  BRA.U UP0, `(.L_x_35) ;  /* 0x0000000100047547 */ /* 0x000fea000b800000 */
[----:B------:R-:W-:Y:S05]  /*1da0*/  BPT.TRAP 0x1 ;  /* 0x000000040000795c */ /* 0x000fea0000300000 */
.L_x_35:
[----:B------:R-:W-:Y:S04]  /*1db0*/  BSSY.RECONVERGENT B0, `(.L_x_36) ;  /* 0x0000003000007945 */ /* 0x000fe80003800200 */
[----:B------:R-:W-:Y:S05]  /*1dc0*/  @!P4 BRA `(.L_x_37) ;  /* 0x000000000004c947 */ /* 0x000fea0003800000 */
[----:B------:R-:W-:Y:S05]  /*1dd0*/  BPT.TRAP 0x1 ;  /* 0x000000040000795c */ /* 0x000fea0000300000 */
.L_x_37:
[----:B------:R-:W-:Y:S05]  /*1de0*/  BSYNC.RECONVERGENT B0 ;  /* 0x0000000000007941 */ /* 0x000fea0003800200 */
.L_x_36:
[----:B------:R-:W-:Y:S02]  /*1df0*/  UIADD3 UR23, UPT, UPT, UR27, 0x1, URZ ;  /* 0x000000011b177890 */ /* 0x000fe4000fffe0ff */
[----:B------:R-:W-:Y:S02]  /*1e00*/  UIADD3 UR32, UP1, UPT, UR14, 0x80, URZ ;  /* 0x000000800e207890 */ /* 0x000fe4000ff3e0ff */
[----:B------:R-:W-:Y:S02]  /*1e10*/  UISETP.NE.AND UP0, UPT, UR23, 0x5, UPT ;  /* 0x000000051700788c */ /* 0x000fe4000bf05270 */
[----:B------:R-:W-:Y:S02]  /*1e20*/  USHF.L.U32 UR18, UR25, 0x5, URZ ;  /* 0x0000000519127899 */ /* 0x000fe400080006ff */
[----:B------:R-:W-:Y:S02]  /*1e30*/  USEL UR9, URZ, 0x1, UP0 ;  /* 0x00000001ff097887 */ /* 0x000fe40008000000 */
[----:B------:R-:W-:-:S02]  /*1e40*/  USEL UR23, UR23, URZ, UP0 ;  /* 0x000000ff17177287 */ /* 0x000fc40008000000 */
[----:B------:R-:W-:Y:S02]  /*1e50*/  UIADD3 UR30, UP0, UPT, UR14, 0x180, URZ ;  /* 0x000001800e1e7890 */ /* 0x000fe4000ff1e0ff */
[----:B------:R-:W-:Y:S01]  /*1e60*/  ULEA UR8, UR23, UR6, 0x3 ;  /* 0x0000000617087291 */ /* 0x000fe2000f8e18ff */
[----:B------:R-:W-:Y:S01]  /*1e70*/  LOP3.LUT R15, R15, UR9, RZ, 0x3c, !PT ;  /* 0x000000090f0f7c12 */ /* 0x000fe2000f8e3cff */
[----:B------:R-:W-:Y:S02]  /*1e80*/  ULOP3.LUT UR17, UR17, 0xfefffff8, URZ, 0xc0, !UPT ;  /* 0xfefffff811117892 */ /* 0x000fe4000f8ec0ff */
[----:B------:R-:W-:Y:S01]  /*1e90*/  UIADD3.X UR33, UPT, UPT, URZ, UR15, URZ, UP1, !UPT ;  /* 0x0000000fff217290 */ /* 0x000fe20008ffe4ff */
[----:B-1----:R-:W-:Y:S01]  /*1ea0*/  SHF.L.U32 R2, R15, 0x1f, RZ ;  /* 0x0000001f0f027819 */ /* 0x002fe200000006ff */
[----:B------:R-:W-:Y:S01]  /*1eb0*/  UIADD3.X UR31, UPT, UPT, URZ, UR15, URZ, UP0, !UPT ;  /* 0x0000000fff1f7290 */ /* 0x000fe200087fe4ff */
[----:B------:R-:W-:Y:S02]  /*1ec0*/  UMOV UR28, 0x0 ;  /* 0x00000000001c7882 */ /* 0x000fe40000000000 */
[----:B------:R4:W1:Y:S01]  /*1ed0*/  SYNCS.PHASECHK.TRANS64.TRYWAIT P0, [UR8+0x28], R2 ;  /* 0x00002802ff0075a7 */ /* 0x0008620008001108 */
[----:B------:R-:W-:Y:S01]  /*1ee0*/  ULEA UR8, UR27, UR6, 0xd ;  /* 0x000000061b087291 */ /* 0x000fe2000f8e68ff */
[----:B------:R-:W-:Y:S01]  /*1ef0*/  UMOV UR29, 0x10000000 ;  /* 0x10000000001d7882 */ /* 0x000fe20000000000 */
[----:B------:R-:W-:-:S02]  /*1f00*/  UMOV UR19, UR35 ;  /* 0x0000002300137c82 */ /* 0x000fc40008000000 */
[----:B------:R-:W-:Y:S02]  /*1f10*/  UIADD3 UR16, UPT, UPT, UR8, 0x8400, URZ ;  /* 0x0000840008107890 */ /* 0x000fe4000fffe0ff */
[----:B------:R-:W-:Y:S01]  /*1f20*/  UIADD3 UR8, UPT, UPT, UR8, 0x12400, URZ ;  /* 0x0001240008087890 */ /* 0x000fe2000fffe0ff */
[----:B------:R-:W-:Y:S01]  /*1f30*/  UMOV UR20, UR36 ;  /* 0x0000002400147c82 */ /* 0x000fe20008000000 */
[----:B------:R-:W-:Y:S01]  /*1f40*/  UMOV UR12, UR36 ;  /* 0x00000024000c7c82 */ /* 0x000fe20008000000 */
[----:B------:R-:W-:Y:S01]  /*1f50*/  UMOV UR9, UR17 ;  /* 0x0000001100097c82 */ /* 0x000fe20008000000 */
[----:B------:R-:W-:Y:S01]  /*1f60*/  UMOV UR10, UR18 ;  /* 0x00000012000a7c82 */ /* 0x000fe20008000000 */
[----:B------:R-:W-:Y:S02]  /*1f70*/  UIADD3 UR25, UPT, UPT, UR25, 0x1, URZ ;  /* 0x0000000119197890 */ /* 0x000fe4000fffe0ff */
[----:B------:R4:W-:Y:S01]  /*1f80*/  UTMALDG.3D.2CTA [UR16], [UR32], desc[UR28] ;  /* 0x00001c10200075b4 */ /* 0x0009e20008211000 */
[----:B------:R-:W-:Y:S01]  /*1f90*/  UMOV UR27, UR23 ;  /* 0x00000017001b7c82 */ /* 0x000fe20008000000 */
[----:B------:R-:W-:Y:S01]  /*1fa0*/  UISETP.NE.AND UP0, UPT, UR25, UR26, UPT ;  /* 0x0000001a1900728c */ /* 0x000fe2000bf05270 */
[----:B------:R4:W-:Y:S08]  /*1fb0*/  UTMALDG.3D.2CTA [UR8], [UR30], desc[UR28] ;  /* 0x00001c081e0075b4 */ /* 0x0009f00008211000 */
[----:B----4-:R-:W-:Y:S05]  /*1fc0*/  BRA.U UP0, `(.L_x_38) ;  /* 0xfffffffd004c7547 */ /* 0x010fea000b83ffff */
.L_x_32:
[----:B-1----:R-:W-:Y:S01]  /*1fd0*/  LEA R2, R14, UR6, 0x3 ;  /* 0x000000060e027c11 */ /* 0x002fe2000f8e18ff */
[----:B------:R-:W-:Y:S01]  /*1fe0*/  NOP ;  /* 0x0000000000007918 */ /* 0x000fe20000000000 */
[----:B--2---:R-:W-:Y:S02]  /*1ff0*/  SHF.L.U32 R3, R12, 0x1f, RZ ;  /* 0x0000001f0c037819 */ /* 0x004fe400000006ff */
[----:B------:R-:W-:Y:S02]  /*2000*/  LEA R4, R14, UR6, 0x4 ;  /* 0x000000060e047c11 */ /* 0x000fe4000f8e20ff */
[----:B------:R-:W1:Y:S02]  /*2010*/  SYNCS.PHASECHK.TRANS64.TRYWAIT P0, [R2+URZ+0xa0], R3 ;  /* 0x0000a003020075a7 */ /* 0x000e6400080011ff */
[----:B-1----:R-:W-:Y:S05]  /*2020*/  @!P0 BRA `(.L_x_39) ;  /* 0x0000006c00408947 */ /* 0x002fea0003800000 */
.L_x_153:
[----:B------:R-:W2:Y:S01]  /*2030*/  LDS.128 R4, [R4+0x130] ;  /* 0x0001300004047984 */ /* 0x000ea20000000c00 */
[----:B------:R-:W-:Y:S01]  /*2040*/  ISETP.GE.AND P0, PT, R26, 0x1, PT ;  /* 0x000000011a00780c */ /* 0x000fe20003f06270 */
[----:B-1----:R-:W-:Y:S01]  /*2050*/  VIADD R2, R2, 0xb0 ;  /* 0x000000b002027836 */ /* 0x002fe20000000000 */
[----:B------:R-:W-:Y:S01]  /*2060*/  @!PT LDS RZ, [RZ] ;  /* 0x00000000fffff984 */ /* 0x000fe20000000800 */
[----:B------:R-:W-:Y:S01]  /*2070*/  @!PT LDS RZ, [RZ] ;  /* 0x00000000fffff984 */ /* 0x000fe20000000800 */
[----:B------:R-:W-:Y:S01]  /*2080*/  @!PT LDS RZ, [RZ] ;  /* 0x00000000fffff984 */ /* 0x000fe20000000800 */
[----:B------:R-:W-:Y:S01]  /*2090*/  @!PT LDS RZ, [RZ] ;  /* 0x00000000fffff984 */ /* 0x000fe20000000800 */
[----:B------:R1:W-:Y:S06]  /*20a0*/  MEMBAR.ALL.CTA ;  /* 0x0000000000007992 */ /* 0x0003ec0000008000 */
[----:B-1----:R-:W1:Y:S01]  /*20b0*/  FENCE.VIEW.ASYNC.S ;  /* 0x00000000000073c6 */ /* 0x002e620000000000 */
[----:B------:R-:W-:-:S04]  /*20c0*/  PRMT R2, RZ, 0x654, R2 ;  /* 0x00000654ff027816 */ /* 0x000fc80000000002 */
[----:B-1----:R1:W-:Y:S01]  /*20d0*/  SYNCS.ARRIVE.TRANS64.RED.A1T0 RZ, [R2+URZ], RZ ;  /* 0x000000ff02ff79a7 */ /* 0x0023e200081004ff */
[----:B--2---:R-:W-:-:S13]  /*20e0*/  LOP3.LUT P2, RZ, R6, 0x1, RZ, 0xc0, !PT ;  /* 0x0000000106ff7812 */ /* 0x004fda000784c0ff */
[----:B------:R-:W-:Y:S01]  /*20f0*/  @P2 SHF.R.U32.HI R3, RZ, 0x10, R5 ;  /* 0x00000010ff032819 */ /* 0x000fe20000011605 */
[----:B------:R-:W-:Y:S01]  /*2100*/  VOTEU.ANY UP0, P2 ;  /* 0x0000000000ff7886 */ /* 0x000fe20001000100 */
[----:B------:R-:W-:Y:S02]  /*2110*/  @P2 MOV R13, R4 ;  /* 0x00000004000d2202 */ /* 0x000fe40000000f00 */
[----:B------:R-:W-:Y:S02]  /*2120*/  @P2 R2UR.BROADCAST UR8, R3 ;  /* 0x00000000030822ca */ /* 0x000fe400008e0000 */
[----:B------:R-:W-:-:S11]  /*2130*/  @P2 LOP3.LUT R11, R5, 0xffff, RZ, 0xc0, !PT ;  /* 0x0000ffff050b2812 */ /* 0x000fd600078ec0ff */
[----:B------:R-:W-:Y:S01]  /*2140*/  @UP0 UMOV UR36, UR8 ;  /* 0x0000000800240c82 */ /* 0x000fe20008000000 */
[----:B-1----:R-:W-:Y:S05]  /*2150*/  @!P0 BRA `(.L_x_40) ;  /* 0x0000000000b88947 */ /* 0x002fea0003800000 */
[----:B------:R-:W3:Y:S01]  /*2160*/  LDC.64 R4, c[0x0][0xb18] ;  /* 0x0002c600ff047b82 */ /* 0x000ee20000000a00 */
[----:B------:R-:W-:-:S07]  /*2170*/  ISETP.NE.AND P3, PT, R26, 0x1, PT ;  /* 0x000000011a00780c */ /* 0x000fce0003f65270 */
[----:B------:R-:W1:Y:S08]  /*2180*/  LDC.64 R6, c[0x0][0xb10] ;  /* 0x0002c400ff067b82 */ /* 0x000e700000000a00 */
[----:B------:R-:W2:Y:S08]  /*2190*/  LDC R17, c[0x0][0xb20] ;  /* 0x0002c800ff117b82 */ /* 0x000eb00000000800 */
[----:B------:R-:W4:Y:S01]  /*21a0*/  LDC R18, c[0x0][0xb0c] ;  /* 0x0002c300ff127b82 */ /* 0x000f220000000800 */
[----:B---3--:R-:W-:Y:S01]  /*21b0*/  IMAD.HI.U32 R22, R0, R5, RZ ;  /* 0x0000000500167227 */ /* 0x008fe200078e00ff */
[----:B------:R-:W-:-:S06]  /*21c0*/  ISETP.NE.AND P0, PT, R4, 0x1, PT ;  /* 0x000000010400780c */ /* 0x000fcc0003f05270 */
[----:B------:R-:W3:Y:S01]  /*21d0*/  LDC.64 R2, c[0x0][0xb28] ;  /* 0x0002ca00ff027b82 */ /* 0x000ee20000000a00 */
[----:B-1----:R-:W-:-:S04]  /*21e0*/  IMAD.HI.U32 R20, R9, R6, RZ ;  /* 0x0000000609147227 */ /* 0x002fc800078e00ff */
[----:B------:R-:W-:Y:S01]  /*21f0*/  IMAD.HI.U32 R24, R13, R6, RZ ;  /* 0x000000060d187227 */ /* 0x000fe200078e00ff */
[----:B------:R-:W-:Y:S02]  /*2200*/  SHF.R.U32.HI R20, RZ, R7, R20 ;  /* 0x00000007ff147219 */ /* 0x000fe40000011614 */
[----:B--2---:R-:W-:Y:S01]  /*2210*/  SHF.R.U32.HI R19, RZ, R17, R22 ;  /* 0x00000011ff137219 */ /* 0x004fe20000011616 */
[----:B------:R-:W-:Y:S01]  /*2220*/  IMAD.HI.U32 R22, R11, R5, RZ ;  /* 0x000000050b167227 */ /* 0x000fe200078e00ff */
[----:B------:R-:W-:Y:S02]  /*2230*/  SHF.R.U32.HI R24, RZ, R7, R24 ;  /* 0x00000007ff187219 */ /* 0x000fe40000011618 */
[----:B------:R-:W-:Y:S02]  /*2240*/  SEL R19, R0, R19, !P0 ;  /* 0x0000001300137207 */ /* 0x000fe40004000000 */
[----:B------:R-:W-:Y:S02]  /*2250*/  SHF.R.U32.HI R22, RZ, R17, R22 ;  /* 0x00000011ff167219 */ /* 0x000fe40000011616 */
[----:B----4-:R-:W-:-:S02]  /*2260*/  ISETP.NE.AND P1, PT, R18, 0x1, PT ;  /* 0x000000011200780c */ /* 0x010fc40003f25270 */
[----:B------:R-:W-:Y:S02]  /*2270*/  SEL R5, R11, R22, !P0 ;  /* 0x000000160b057207 */ /* 0x000fe40004000000 */
[----:B------:R-:W-:Y:S02]  /*2280*/  SEL R21, R9, R20, !P1 ;  /* 0x0000001409157207 */ /* 0x000fe40004800000 */
[----:B------:R-:W-:Y:S01]  /*2290*/  SEL R7, R13, R24, !P1 ;  /* 0x000000180d077207 */ /* 0x000fe20004800000 */
[----:B---3--:R-:W-:Y:S01]  /*22a0*/  IMAD.HI.U32 R20, R19, R2, RZ ;  /* 0x0000000213147227 */ /* 0x008fe200078e00ff */
[----:B------:R-:W-:-:S03]  /*22b0*/  IADD3 R17, PT, PT, -R5, RZ, RZ ;  /* 0x000000ff05117210 */ /* 0x000fc60007ffe1ff */
        /* <DEDUP_REMOVED lines=11> */
[----:B------:R-:W-:-:S04]  /*2370*/  @!P0 IMAD.HI.U32 R20, R7, R2, RZ ;  /* 0x0000000207148227 */ /* 0x000fc800078e00ff */
[----:B------:R-:W-:Y:S01]  /*2380*/  IMAD.MOV R2, RZ, RZ, -R6 ;  /* 0x000000ffff027224 */ /* 0x000fe200078e0a06 */
[----:B------:R-:W-:-:S03]  /*2390*/  @!P0 SHF.R.U32.HI R20, RZ, R3, R20 ;  /* 0x00000003ff148219 */ /* 0x000fc60000011614 */
[----:B------:R-:W-:Y:S01]  /*23a0*/  IMAD R2, R26, R2, R5 ;  /* 0x000000021a027224 */ /* 0x000fe200078e0205 */
        /* <DEDUP_REMOVED lines=9> */
.L_x_40:
[----:B------:R-:W1:Y:S02]  /*2440*/  LDCU UR8, c[0x0][0xb30] ;  /* 0x00016600ff0877ac */ /* 0x000e640008000800 */
[----:B-1----:R-:W-:-:S09]  /*2450*/  UISETP.NE.AND UP0, UPT, UR8, 0x1, UPT ;  /* 0x000000010800788c */ /* 0x002fd2000bf05270 */
[----:B------:R-:W-:Y:S05]  /*2460*/  BRA.U UP0, `(.L_x_41) ;  /* 0x0000000100407547 */ /* 0x000fea000b800000 */
[----:B------:R-:W1:Y:S08]  /*2470*/  LDC.64 R4, c[0x0][0xb10] ;  /* 0x0002c400ff047b82 */ /* 0x000e700000000a00 */
[----:B------:R-:W2:Y:S08]  /*2480*/  LDC.64 R2, c[0x0][0xb18] ;  /* 0x0002c600ff027b82 */ /* 0x000eb00000000a00 */
[----:B------:R-:W4:Y:S08]  /*2490*/  LDC R6, c[0x0][0xb20] ;  /* 0x0002c800ff067b82 */ /* 0x000f300000000800 */
[----:B------:R-:W3:Y:S01]  /*24a0*/  LDC R18, c[0x0][0xb0c] ;  /* 0x0002c300ff127b82 */ /* 0x000ee20000000800 */
[----:B-1----:R-:W-:-:S05]  /*24b0*/  IMAD.HI.U32 R4, R13, R4, RZ ;  /* 0x000000040d047227 */ /* 0x002fca00078e00ff */
[----:B------:R-:W-:Y:S01]  /*24c0*/  SHF.R.U32.HI R4, RZ, R5, R4 ;  /* 0x00000005ff047219 */ /* 0x000fe20000011604 */
[----:B--2---:R-:W-:Y:S01]  /*24d0*/  IMAD.HI.U32 R3, R11, R3, RZ ;  /* 0x000000030b037227 */ /* 0x004fe200078e00ff */
[----:B------:R-:W-:-:S04]  /*24e0*/  ISETP.NE.AND P0, PT, R2, 0x1, PT ;  /* 0x000000010200780c */ /* 0x000fc80003f05270 */
[----:B----4-:R-:W-:-:S04]  /*24f0*/  SHF.R.U32.HI R6, RZ, R6, R3 ;  /* 0x00000006ff067219 */ /* 0x010fc80000011603 */
[----:B------:R-:W-:Y:S02]  /*2500*/  SEL R3, R11, R6, !P0 ;  /* 0x000000060b037207 */ /* 0x000fe40004000000 */
[----:B---3--:R-:W-:-:S04]  /*2510*/  ISETP.NE.AND P1, PT, R18, 0x1, PT ;  /* 0x000000011200780c */ /* 0x008fc80003f25270 */
[----:B------:R-:W-:-:S05]  /*2520*/  SEL R4, R13, R4, !P1 ;  /* 0x000000040d047207 */ /* 0x000fca0004800000 */
[----:B------:R-:W-:Y:S02]  /*2530*/  IMAD.IADD R5, R3, 0x1, -R4 ;  /* 0x0000000103057824 */ /* 0x000fe400078e0a04 */
[----:B------:R-:W-:Y:S02]  /*2540*/  IMAD.IADD R3, R4, 0x1, -R3 ;  /* 0x0000000104037824 */ /* 0x000fe400078e0a03 */
[----:B------:R-:W-:Y:S02]  /*2550*/  IMAD R13, R5, R18, R13 ;  /* 0x00000012050d7224 */ /* 0x000fe400078e020d */
[----:B------:R-:W-:-:S07]  /*2560*/  IMAD R11, R3, R2, R11 ;  /* 0x00000002030b7224 */ /* 0x000fce00078e020b */
.L_x_41:
[----:B------:R-:W-:Y:S01]  /*2570*/  VIADD R14, R14, 0x1 ;  /* 0x000000010e0e7836 */ /* 0x000fe20000000000 */
[----:B------:R-:W-:Y:S01]  /*2580*/  PLOP3.LUT P1, PT, PT, PT, PT, 0x80, 0x8 ;  /* 0x000000000008781c */ /* 0x000fe20003f2f070 */
[----:B------:R-:W-:Y:S02]  /*2590*/  IMAD.IADD R21, R13, 0x1, R68 ;  /* 0x000000010d157824 */ /* 0x000fe400078e0244 */
[----:B------:R-:W-:Y:S01]  /*25a0*/  IMAD.IADD R20, R11, 0x1, R66 ;  /* 0x000000010b147824 */ /* 0x000fe200078e0242 */
[----:B------:R-:W-:-:S04]  /*25b0*/  ISETP.NE.AND P0, PT, R14, 0x2, PT ;  /* 0x000000020e00780c */ /* 0x000fc80003f05270 */
[----:B------:R-:W-:Y:S02]  /*25c0*/  SEL R3, RZ, 0x1, P0 ;  /* 0x00000001ff037807 */ /* 0x000fe40000000000 */
[----:B------:R-:W-:Y:S02]  /*25d0*/  SEL R14, R14, RZ, P0 ;  /* 0x000000ff0e0e7207 */ /* 0x000fe40000000000 */
[----:B------:R-:W-:Y:S01]  /*25e0*/  LOP3.LUT R12, R12, R3, RZ, 0x3c, !PT ;  /* 0x000000030c0c7212 */ /* 0x000fe200078e3cff */
[----:B------:R-:W-:Y:S06]  /*25f0*/  @P2 BRA `(.L_x_42) ;  /* 0xfffffff000642947 */ /* 0x000fec000383ffff */
[----:B------:R-:W-:Y:S01]  /*2600*/  UIADD3 UR6, UPT, UPT, UR6, 0x28, URZ ;  /* 0x0000002806067890 */ /* 0x000fe2000fffe0ff */
[----:B------:R-:W-:-:S03]  /*2610*/  SHF.L.U32 R3, R15, 0x1f, RZ ;  /* 0x0000001f0f037819 */ /* 0x000fc600000006ff */
[----:B------:R-:W-:-:S09]  /*2620*/  ULEA UR4, UR23, UR6, 0x3 ;  /* 0x0000000617047291 */ /* 0x000fd2000f8e18ff */
[----:B------:R-:W1:Y:S02]  /*2630*/  SYNCS.PHASECHK.TRANS64.TRYWAIT P0, [UR4], R3 ;  /* 0x00000003ff0075a7 */ /* 0x000e640008001104 */
[----:B-1----:R-:W-:Y:S05]  /*2640*/  @!P0 BRA `(.L_x_43) ;  /* 0x0000006400cc8947 */ /* 0x002fea0003800000 */
.L_x_155:
[----:B------:R-:W-:-:S04]  /*2650*/  UIADD3 UR5, UPT, UPT, UR23, 0x1, URZ ;  /* 0x0000000117057890 */ /* 0x000fc8000fffe0ff */
[----:B------:R-:W-:-:S04]  /*2660*/  UISETP.NE.AND UP0, UPT, UR5, 0x5, UPT ;  /* 0x000000050500788c */ /* 0x000fc8000bf05270 */
[----:B------:R-:W-:Y:S02]  /*2670*/  USEL UR7, URZ, 0x1, UP0 ;  /* 0x00000001ff077887 */ /* 0x000fe40008000000 */
[----:B------:R-:W-:-:S04]  /*2680*/  USEL UR5, UR5, URZ, UP0 ;  /* 0x000000ff05057287 */ /* 0x000fc80008000000 */
[----:B------:R-:W-:Y:S01]  /*2690*/  ULEA UR4, UR5, UR6, 0x3 ;  /* 0x0000000605047291 */ /* 0x000fe2000f8e18ff */
[----:B------:R-:W-:-:S04]  /*26a0*/  LOP3.LUT R2, R15, UR7, RZ, 0x3c, !PT ;  /* 0x000000070f027c12 */ /* 0x000fc8000f8e3cff */
[----:B-1----:R-:W-:-:S04]  /*26b0*/  SHF.L.U32 R3, R2, 0x1f, RZ ;  /* 0x0000001f02037819 */ /* 0x002fc800000006ff */
[----:B------:R-:W1:Y:S02]  /*26c0*/  SYNCS.PHASECHK.TRANS64.TRYWAIT P0, [UR4], R3 ;  /* 0x00000003ff0075a7 */ /* 0x000e640008001104 */
[----:B-1----:R-:W-:Y:S05]  /*26d0*/  @!P0 BRA `(.L_x_44) ;  /* 0x0000006400c08947 */ /* 0x002fea0003800000 */
.L_x_157:
        /* <DEDUP_REMOVED lines=9> */
.L_x_159:
        /* <DEDUP_REMOVED lines=9> */
.L_x_161:
[----:B------:R-:W-:-:S04]  /*2800*/  UIADD3 UR5, UPT, UPT, UR5, 0x1, URZ ;  /* 0x0000000105057890 */ /* 0x000fc8000fffe0ff */
[----:B------:R-:W-:-:S04]  /*2810*/  UISETP.NE.AND UP0, UPT, UR5, 0x5, UPT ;  /* 0x000000050500788c */ /* 0x000fc8000bf05270 */
[----:B------:R-:W-:Y:S02]  /*2820*/  USEL UR4, URZ, 0x1, UP0 ;  /* 0x00000001ff047887 */ /* 0x000fe40008000000 */
[----:B------:R-:W-:-:S04]  /*2830*/  USEL UR5, UR5, URZ, UP0 ;  /* 0x000000ff05057287 */ /* 0x000fc80008000000 */
[----:B------:R-:W-:Y:S01]  /*2840*/  ULEA UR5, UR5, UR6, 0x3 ;  /* 0x0000000605057291 */ /* 0x000fe2000f8e18ff */
[----:B-1----:R-:W-:-:S04]  /*2850*/  LOP3.LUT R3, R2, UR4, RZ, 0x3c, !PT ;  /* 0x0000000402037c12 */ /* 0x002fc8000f8e3cff */
[----:B------:R-:W-:Y:S01]  /*2860*/  SHF.L.U32 R3, R3, 0x1f, RZ ;  /* 0x0000001f03037819 */ /* 0x000fe200000006ff */
[----:B---3--:R-:W-:-:S07]  /*2870*/  IMAD.U32 R0, RZ, RZ, UR5 ;  /* 0x00000005ff007e24 */ /* 0x008fce000f8e00ff */
.L_x_47:
[----:B-1----:R1:W2:Y:S02]  /*2880*/  SYNCS.PHASECHK.TRANS64.TRYWAIT P0, [R0+URZ], R3 ;  /* 0x00000003000075a7 */ /* 0x0022a400080011ff */
[----:B--2---:R-:W-:Y:S05]  /*2890*/  @!P0 NANOSLEEP.SYNCS 0x989680 ;  /* 0x009896800000895d */ /* 0x004fea0003900000 */
[----:B------:R-:W2:Y:S02]  /*28a0*/  @!P0 SYNCS.PHASECHK.TRANS64 P0, [R0+URZ], R3 ;  /* 0x00000003000085a7 */ /* 0x000ea400080010ff */
[----:B--2---:R-:W-:Y:S05]  /*28b0*/  @P0 EXIT ;  /* 0x000000000000094d */ /* 0x004fea0003800000 */
[----:B------:R-:W-:Y:S05]  /*28c0*/  BRA `(.L_x_47) ;  /* 0xfffffffc00ec7947 */ /* 0x000fea000383ffff */
.L_x_22:
[----:B------:R-:W-:-:S04]  /*28d0*/  UISETP.NE.AND UP1, UPT, UR37, URZ, UPT ;  /* 0x000000ff2500728c */ /* 0x000fc8000bf25270 */
[----:B------:R-:W-:-:S09]  /*28e0*/  UISETP.NE.OR UP1, UPT, UR10, 0x1, UP1 ;  /* 0x000000010a00788c */ /* 0x000fd20008f25670 */
[----:B------:R-:W-:Y:S05]  /*28f0*/  BRA.U UP1, `(.L_x_48) ;  /* 0x00000005014c7547 */ /* 0x000fea000b800000 */
[----:B------:R-:W-:Y:S01]  /*2900*/  HFMA2 R11, -RZ, RZ, 0, 0 ;  /* 0x00000000ff0b7431 */ /* 0x000fe200000001ff */
[----:B------:R-:W-:Y:S01]  /*2910*/  ISETP.GE.U32.AND P2, PT, R10, 0x2, PT ;  /* 0x000000020a00780c */ /* 0x000fe20003f46070 */
[----:B------:R-:W-:Y:S01]  /*2920*/  IMAD.MOV.U32 R12, RZ, RZ, 0x1 ;  /* 0x00000001ff0c7424 */ /* 0x000fe200078e00ff */
[----:B------:R-:W-:Y:S01]  /*2930*/  CS2R R8, SRZ ;  /* 0x0000000000087805 */ /* 0x000fe2000001ff00 */
[----:B------:R-:W-:Y:S01]  /*2940*/  IMAD.MOV.U32 R3, RZ, RZ, RZ ;  /* 0x000000ffff037224 */ /* 0x000fe200078e00ff */
[----:B------:R-:W-:Y:S01]  /*2950*/  UMOV UR4, 0x400 ;  /* 0x0000040000047882 */ /* 0x000fe20000000000 */
[----:B------:R-:W-:Y:S01]  /*2960*/  UMOV UR6, URZ ;  /* 0x000000ff00067c82 */ /* 0x000fe20008000000 */
[----:B------:R-:W-:-:S12]  /*2970*/  ULEA UR37, UR37, UR4, 0x18 ;  /* 0x0000000425257291 */ /* 0x000fd8000f8ec0ff */
.L_x_52:
[----:B------:R-:W-:Y:S02]  /*2980*/  LEA R0, R3, UR37, 0x3 ;  /* 0x0000002503007c11 */ /* 0x000fe4000f8e18ff */
[----:B------:R-:W-:-:S03]  /*2990*/  SHF.L.U32 R5, R8, 0x1f, RZ ;  /* 0x0000001f08057819 */ /* 0x000fc600000006ff */
[----:B------:R-:W-:Y:S01]  /*29a0*/  VIADD R4, R0, 0x110 ;  /* 0x0000011000047836 */ /* 0x000fe20000000000 */
[----:B------:R-:W1:Y:S02]  /*29b0*/  SYNCS.PHASECHK.TRANS64.TRYWAIT P0, [R0+URZ+0x100], R5 ;  /* 0x00010005000075a7 */ /* 0x000e6400080011ff */
[----:B-1----:R-:W-:Y:S05]  /*29c0*/  @!P0 BRA `(.L_x_49) ;  /* 0x00000064004c8947 */ /* 0x002fea0003800000 */
.L_x_162:
[----:B------:R-:W-:Y:S01]  /*29d0*/  ULEA UR5, UR6, UR37, 0x3 ;  /* 0x0000002506057291 */ /* 0x000fe2000f8e18ff */
[----:B------:R-:W-:Y:S01]  /*29e0*/  PRMT R4, RZ, 0x654, R4 ;  /* 0x00000654ff047816 */ /* 0x000fe20000000004 */
[----:B-1----:R-:W-:Y:S01]  /*29f0*/  @!P2 IMAD.MOV.U32 R5, RZ, RZ, 0x10 ;  /* 0x00000010ff05a424 */ /* 0x002fe200078e00ff */
[----:B------:R-:W-:Y:S01]  /*2a00*/  SHF.L.U32 R7, R12, 0x1f, RZ ;  /* 0x0000001f0c077819 */ /* 0x000fe200000006ff */
[----:B------:R-:W-:Y:S01]  /*2a10*/  UIADD3 UR4, UPT, UPT, UR5, 0xa0, URZ ;  /* 0x000000a005047890 */ /* 0x000fe2000fffe0ff */
[----:B------:R1:W-:Y:S05]  /*2a20*/  SYNCS.ARRIVE.TRANS64.RED.A1T0 RZ, [R4+URZ], RZ ;  /* 0x000000ff04ff79a7 */ /* 0x0003ea00081004ff */
[----:B------:R-:W-:Y:S01]  /*2a30*/  IMAD.U32 R13, RZ, RZ, UR4 ;  /* 0x00000004ff0d7e24 */ /* 0x000fe2000f8e00ff */
[----:B------:R-:W2:Y:S04]  /*2a40*/  SYNCS.PHASECHK.TRANS64.TRYWAIT P0, [UR5+0xb0], R7 ;  /* 0x0000b007ff0075a7 */ /* 0x000ea80008001105 */
[----:B------:R-:W-:Y:S01]  /*2a50*/  PRMT R13, R10, 0x654, R13 ;  /* 0x000006540a0d7816 */ /* 0x000fe2000000000d */
[----:B-12---:R-:W-:Y:S06]  /*2a60*/  @!P0 BRA `(.L_x_50) ;  /* 0x0000006400388947 */ /* 0x006fec0003800000 */
.L_x_164:
[----:B------:R-:W-:Y:S01]  /*2a70*/  ULEA UR4, UR6, UR37, 0x4 ;  /* 0x0000002506047291 */ /* 0x000fe2000f8e20ff */
[----:B------:R-:W-:Y:S01]  /*2a80*/  SEL R2, R13, R2, !P2 ;  /* 0x000000020d027207 */ /* 0x000fe20005000000 */
[----:B------:R-:W-:Y:S01]  /*2a90*/  UIADD3 UR5, UPT, UPT, UR5, 0xa0, URZ ;  /* 0x000000a005057890 */ /* 0x000fe2000fffe0ff */
[----:B-1----:R-:W-:Y:S01]  /*2aa0*/  LEA R0, R11, UR37, 0x3 ;  /* 0x000000250b007c11 */ /* 0x002fe2000f8e18ff */
[----:B------:R-:W-:Y:S01]  /*2ab0*/  UIADD3 UR4, UPT, UPT, UR4, 0x130, URZ ;  /* 0x0000013004047890 */ /* 0x000fe2000fffe0ff */
[----:B------:R1:W-:Y:S01]  /*2ac0*/  @!P2 SYNCS.ARRIVE.TRANS64.RED RZ, [R2+URZ], R5 ;  /* 0x0000000502ffa9a7 */ /* 0x0003e200080004ff */
[----:B------:R-:W-:Y:S01]  /*2ad0*/  UIADD3 UR6, UPT, UPT, UR6, 0x1, URZ ;  /* 0x0000000106067890 */ /* 0x000fe2000fffe0ff */
[----:B------:R-:W-:-:S03]  /*2ae0*/  VIADD R3, R3, 0x1 ;  /* 0x0000000103037836 */ /* 0x000fc60000000000 */
[----:B------:R-:W-:Y:S02]  /*2af0*/  UISETP.NE.AND UP0, UPT, UR6, 0x2, UPT ;  /* 0x000000020600788c */ /* 0x000fe4000bf05270 */
[----:B------:R-:W-:Y:S01]  /*2b00*/  ISETP.NE.AND P0, PT, R3, 0x2, PT ;  /* 0x000000020300780c */ /* 0x000fe20003f05270 */
[----:B------:R-:W-:Y:S06]  /*2b10*/  UGETNEXTWORKID.BROADCAST [UR4], [UR5] ;  /* 0x00000000040073ca */ /* 0x000fec0008000100 */
[----:B------:R-:W-:Y:S02]  /*2b20*/  USEL UR4, URZ, 0x1, UP0 ;  /* 0x00000001ff047887 */ /* 0x000fe40008000000 */
[----:B------:R-:W-:-:S04]  /*2b30*/  USEL UR6, UR6, URZ, UP0 ;  /* 0x000000ff06067287 */ /* 0x000fc80008000000 */
[----:B------:R-:W-:Y:S02]  /*2b40*/  LOP3.LUT R12, R12, UR4, RZ, 0x3c, !PT ;  /* 0x000000040c0c7c12 */ /* 0x000fe4000f8e3cff */
[----:B-1----:R-:W-:-:S04]  /*2b50*/  SHF.L.U32 R5, R9, 0x1f, RZ ;  /* 0x0000001f09057819 */ /* 0x002fc800000006ff */
[----:B------:R-:W1:Y:S02]  /*2b60*/  SYNCS.PHASECHK.TRANS64.TRYWAIT P1, [R0+URZ+0xa0], R5 ;  /* 0x0000a005000075a7 */ /* 0x000e6400080211ff */
[----:B-1----:R-:W-:Y:S05]  /*2b70*/  @!P1 BRA `(.L_x_51) ;  /* 0x00000064000c9947 */ /* 0x002fea0003800000 */
.L_x_165:
[----:B------:R-:W-:Y:S01]  /*2b80*/  LEA R4, R11, UR37, 0x4 ;  /* 0x000000250b047c11 */ /* 0x000fe2000f8e20ff */
[----:B-1----:R-:W-:Y:S01]  /*2b90*/  VIADD R0, R0, 0xb0 ;  /* 0x000000b000007836 */ /* 0x002fe20000000000 */
[----:B------:R-:W-:Y:S01]  /*2ba0*/  SEL R3, R3, RZ, P0 ;  /* 0x000000ff03037207 */ /* 0x000fe20000000000 */
[----:B------:R-:W-:-:S03]  /*2bb0*/  VIADD R11, R11, 0x1 ;  /* 0x000000010b0b7836 */ /* 0x000fc60000000000 */
[----:B------:R-:W1:Y:S01]  /*2bc0*/  LDS.128 R4, [R4+0x130] ;  /* 0x0001300004047984 */ /* 0x000e620000000c00 */
[----:B------:R-:W-:Y:S02]  /*2bd0*/  PRMT R0, RZ, 0x654, R0 ;  /* 0x00000654ff007816 */ /* 0x000fe40000000000 */
[C---:B------:R-:W-:Y:S01]  /*2be0*/  ISETP.NE.AND P1, PT, R11.reuse, 0x2, PT ;  /* 0x000000020b00780c */ /* 0x040fe20003f25270 */
[----:B------:R-:W-:Y:S01]  /*2bf0*/  @!PT LDS RZ, [RZ] ;  /* 0x00000000fffff984 */ /* 0x000fe20000000800 */
[----:B------:R-:W-:Y:S01]  /*2c00*/  @!PT LDS RZ, [RZ] ;  /* 0x00000000fffff984 */ /* 0x000fe20000000800 */
[----:B------:R-:W-:Y:S01]  /*2c10*/  @!PT LDS RZ, [RZ] ;  /* 0x00000000fffff984 */ /* 0x000fe20000000800 */
[----:B------:R-:W-:Y:S01]  /*2c20*/  @!PT LDS RZ, [RZ] ;  /* 0x00000000fffff984 */ /* 0x000fe20000000800 */
[----:B------:R2:W-:Y:S06]  /*2c30*/  MEMBAR.ALL.CTA ;  /* 0x0000000000007992 */ /* 0x0005ec0000008000 */
[----:B--2---:R-:W2:Y:S01]  /*2c40*/  FENCE.VIEW.ASYNC.S ;  /* 0x00000000000073c6 */ /* 0x004ea20000000000 */
[----:B------:R-:W-:Y:S01]  /*2c50*/  SEL R11, R11, RZ, P1 ;  /* 0x000000ff0b0b7207 */ /* 0x000fe20000800000 */
[----:B--2---:R2:W-:Y:S01]  /*2c60*/  SYNCS.ARRIVE.TRANS64.RED.A1T0 RZ, [R0+URZ], RZ ;  /* 0x000000ff00ff79a7 */ /* 0x0045e200081004ff */
[----:B-1----:R-:W-:-:S02]  /*2c70*/  LOP3.LUT P3, RZ, R6, 0x1, RZ, 0xc0, !PT ;  /* 0x0000000106ff7812 */ /* 0x002fc4000786c0ff */
[----:B------:R-:W-:-:S04]  /*2c80*/  SEL R5, RZ, 0x1, P0 ;  /* 0x00000001ff057807 */ /* 0x000fc80000000000 */
[----:B------:R-:W-:Y:S02]  /*2c90*/  LOP3.LUT R8, R8, R5, RZ, 0x3c, !PT ;  /* 0x0000000508087212 */ /* 0x000fe400078e3cff */
[----:B--2---:R-:W-:-:S04]  /*2ca0*/  SEL R0, RZ, 0x1, P1 ;  /* 0x00000001ff007807 */ /* 0x004fc80000800000 */
[----:B------:R-:W-:Y:S01]  /*2cb0*/  LOP3.LUT R9, R9, R0, RZ, 0x3c, !PT ;  /* 0x0000000009097212 */ /* 0x000fe200078e3cff */
[----:B------:R-:W-:Y:S06]  /*2cc0*/  @P3 BRA `(.L_x_52) ;  /* 0xfffffffc002c3947 */ /* 0x000fec000383ffff */
[----:B------:R-:W-:Y:S01]  /*2cd0*/  ULEA UR5, UR6, UR37, 0x3 ;  /* 0x0000002506057291 */ /* 0x000fe2000f8e18ff */
[----:B------:R-:W-:-:S08]  /*2ce0*/  SHF.L.U32 R3, R12, 0x1f, RZ ;  /* 0x0000001f0c037819 */ /* 0x000fd000000006ff */
[----:B------:R-:W1:Y:S02]  /*2cf0*/  SYNCS.PHASECHK.TRANS64 P0, [UR5+0xb0], R3 ;  /* 0x0000b003ff0075a7 */ /* 0x000e640008001005 */
[----:B-1----:R-:W-:Y:S05]  /*2d00*/  @P0 BRA `(.L_x_53) ;  /* 0x0000000000080947 */ /* 0x002fea0003800000 */
[----:B------:R-:W1:Y:S02]  /*2d10*/  SYNCS.PHASECHK.TRANS64.TRYWAIT P0, [UR5+0xb0], R3 ;  /* 0x0000b003ff0075a7 */ /* 0x000e640008001105 */
[----:B-1----:R-:W-:Y:S05]  /*2d20*/  @!P0 BRA `(.L_x_54) ;  /* 0x0000006000b48947 */ /* 0x002fea0003800000 */
.L_x_53:
[----:B------:R-:W-:-:S04]  /*2d30*/  UIADD3 UR4, UPT, UPT, UR6, 0x1, URZ ;  /* 0x0000000106047890 */ /* 0x000fc8000fffe0ff */
[----:B------:R-:W-:-:S04]  /*2d40*/  UISETP.NE.AND UP0, UPT, UR4, 0x2, UPT ;  /* 0x000000020400788c */ /* 0x000fc8000bf05270 */
[----:B------:R-:W-:Y:S02]  /*2d50*/  USEL UR7, URZ, 0x1, UP0 ;  /* 0x00000001ff077887 */ /* 0x000fe40008000000 */
[----:B------:R-:W-:-:S04]  /*2d60*/  USEL UR4, UR4, URZ, UP0 ;  /* 0x000000ff04047287 */ /* 0x000fc80008000000 */
[----:B------:R-:W-:Y:S01]  /*2d70*/  ULEA UR4, UR4, UR37, 0x3 ;  /* 0x0000002504047291 */ /* 0x000fe2000f8e18ff */
[----:B-1----:R-:W-:-:S04]  /*2d80*/  LOP3.LUT R3, R12, UR7, RZ, 0x3c, !PT ;  /* 0x000000070c037c12 */ /* 0x002fc8000f8e3cff */
[----:B------:R-:W-:-:S04]  /*2d90*/  SHF.L.U32 R0, R3, 0x1f, RZ ;  /* 0x0000001f03007819 */ /* 0x000fc800000006ff */
[----:B------:R-:W1:Y:S02]  /*2da0*/  SYNCS.PHASECHK.TRANS64 P0, [UR4+0xb0], R0 ;  /* 0x0000b000ff0075a7 */ /* 0x000e640008001004 */
[----:B-1----:R-:W-:Y:S05]  /*2db0*/  @P0 EXIT ;  /* 0x000000000000094d */ /* 0x002fea0003800000 */
[----:B------:R-:W-:Y:S02]  /*2dc0*/  SHF.L.U32 R3, R3, 0x1f, RZ ;  /* 0x0000001f03037819 */ /* 0x000fe400000006ff */
[----:B------:R-:W-:-:S07]  /*2dd0*/  MOV R0, UR4 ;  /* 0x0000000400007c02 */ /* 0x000fce0008000f00 */
.L_x_55:
[----:B-1----:R1:W2:Y:S02]  /*2de0*/  SYNCS.PHASECHK.TRANS64.TRYWAIT P0, [R0+URZ+0xb0], R3 ;  /* 0x0000b003000075a7 */ /* 0x0022a400080011ff */
[----:B--2---:R-:W-:Y:S05]  /*2df0*/  @!P0 NANOSLEEP.SYNCS 0x989680 ;  /* 0x009896800000895d */ /* 0x004fea0003900000 */
[----:B------:R-:W2:Y:S02]  /*2e00*/  @!P0 SYNCS.PHASECHK.TRANS64 P0, [R0+URZ+0xb0], R3 ;  /* 0x0000b003000085a7 */ /* 0x000ea400080010ff */
[----:B--2---:R-:W-:Y:S05]  /*2e10*/  @P0 EXIT ;  /* 0x000000000000094d */ /* 0x004fea0003800000 */
[----:B------:R-:W-:Y:S05]  /*2e20*/  BRA `(.L_x_55) ;  /* 0xfffffffc00ec7947 */ /* 0x000fea000383ffff */
.L_x_48:
[----:B------:R-:W-:Y:S05]  /*2e30*/  BRA.U UP4, `(.L_x_56) ;  /* 0x0000001104d87547 */ /* 0x000fea000b800000 */
[----:B------:R-:W-:Y:S01]  /*2e40*/  UMOV UR6, 0x40 ;  /* 0x0000004000067882 */ /* 0x000fe20000000000 */
[----:B------:R-:W-:Y:S01]  /*2e50*/  NOP ;  /* 0x0000000000007918 */ /* 0x000fe20000000000 */
[----:B------:R-:W-:Y:S01]  /*2e60*/  ULEA UR6, UR37, UR6, 0x18 ;  /* 0x0000000625067291 */ /* 0x000fe2000f8ec0ff */
[----:B------:R-:W-:Y:S02]  /*2e70*/  UMOV UR7, 0x400 ;  /* 0x0000040000077882 */ /* 0x000fe40000000000 */
[----:B------:R-:W-:-:S06]  /*2e80*/  ULEA UR37, UR37, UR7, 0x18 ;  /* 0x0000000725257291 */ /* 0x000fcc000f8ec0ff */
[----:B------:R-:W1:Y:S02]  /*2e90*/  LDS.U8 R2, [UR6+0x1c] ;  /* 0x00001c06ff027984 */ /* 0x000e640008000000 */
[----:B-1----:R-:W-:-:S13]  /*2ea0*/  ISETP.NE.AND P0, PT, R2, RZ, PT ;  /* 0x000000ff0200720c */ /* 0x002fda0003f05270 */
[----:B------:R-:W-:Y:S05]  /*2eb0*/  @P0 BRA `(.L_x_57) ;  /* 0x0000000400080947 */ /* 0x000fea0003800000 */
[----:B------:R-:W-:Y:S02]  /*2ec0*/  UISETP.NE.U32.AND UP0, UPT, UR5, 0x1, UPT ;  /* 0x000000010500788c */ /* 0x000fe4000bf05070 */
[----:B------:R-:W-:-:S07]  /*2ed0*/  UIADD3 UR8, UPT, UPT, UR6, 0x8, URZ ;  /* 0x0000000806087890 */ /* 0x000fce000fffe0ff */
[----:B------:R-:W-:Y:S05]  /*2ee0*/  BRA.U !UP0, `(.L_x_58) ;  /* 0x00000001089c7547 */ /* 0x000fea000b800000 */
[----:B------:R-:W-:Y:S01]  /*2ef0*/  ELECT P0, URZ, PT ;  /* 0x0000000000ff782f */ /* 0x000fe20003800000 */
[----:B------:R-:W-:-:S12]  /*2f00*/  BSSY B0, `(.L_x_58) ;  /* 0x0000025000007945 */ /* 0x000fd80003800000 */
[----:B------:R-:W-:Y:S05]  /*2f10*/  @!P0 BRA `(.L_x_59) ;  /* 0x00000000008c8947 */ /* 0x000fea0003800000 */
[----:B------:R-:W-:-:S05]  /*2f20*/  UMOV UR7, 0x10 ;  /* 0x0000001000077882 */ /* 0x000fca0000000000 */
[----:B------:R-:W-:Y:S04]  /*2f30*/  DEPBAR.LE SB1, 0x36 ;  /* 0x00009d800000791a */ /* 0x000fe80000000000 */
[----:B------:R-:W1:Y:S02]  /*2f40*/  UTCATOMSWS.2CTA.FIND_AND_SET.ALIGN UP1, UR7, UR7 ;  /* 0x00000007000775e3 */ /* 0x000e640008220800 */
[----:B-1----:R-:W-:Y:S01]  /*2f50*/  MOV R11, UR7 ;  /* 0x00000007000b7c02 */ /* 0x002fe20008000f00 */
[----:B------:R-:W-:Y:S06]  /*2f60*/  BRA.U UP1, `(.L_x_60) ;  /* 0x0000000101187547 */ /* 0x000fec000b800000 */
.L_x_61:
[----:B------:R-:W-:Y:S05]  /*2f70*/  NANOSLEEP 0x64 ;  /* 0x000000640000795d */ /* 0x000fea0003800000 */
[----:B------:R-:W-:-:S05]  /*2f80*/  UMOV UR7, 0x10 ;  /* 0x0000001000077882 */ /* 0x000fca0000000000 */
[----:B------:R-:W-:Y:S04]  /*2f90*/  DEPBAR.LE SB1, 0x36 ;  /* 0x00009d800000791a */ /* 0x000fe80000000000 */
[----:B------:R-:W1:Y:S02]  /*2fa0*/  UTCATOMSWS.2CTA.FIND_AND_SET.ALIGN UP1, UR7, UR7 ;  /* 0x00000007000775e3 */ /* 0x000e640008220800 */
[----:B-1----:R-:W-:Y:S01]  /*2fb0*/  MOV R11, UR7 ;  /* 0x00000007000b7c02 */ /* 0x002fe20008000f00 */
[----:B------:R-:W-:Y:S05]  /*2fc0*/  BRA.U !UP1, `(.L_x_61) ;  /* 0xfffffffd09e87547 */ /* 0x000fea000b83ffff */
.L_x_60:
[----:B------:R-:W1:Y:S01]  /*2fd0*/  LDS R5, [UR6+0x10] ;  /* 0x00001006ff057984 */ /* 0x000e620008000800 */
[----:B------:R-:W-:Y:S01]  /*2fe0*/  IMAD.U32 R3, RZ, RZ, UR37 ;  /* 0x00000025ff037e24 */ /* 0x000fe2000f8e00ff */
[----:B------:R-:W-:-:S03]  /*2ff0*/  MOV R2, UR4 ;  /* 0x0000000400027c02 */ /* 0x000fc60008000f00 */
[----:B------:R-:W-:Y:S01]  /*3000*/  VIADD R3, R3, 0x150 ;  /* 0x0000015003037836 */ /* 0x000fe20000000000 */
[----:B-1----:R-:W-:-:S04]  /*3010*/  SHF.L.U32 R5, R5, 0x1f, RZ ;  /* 0x0000001f05057819 */ /* 0x002fc800000006ff */
[----:B------:R-:W1:Y:S02]  /*3020*/  SYNCS.PHASECHK.TRANS64.TRYWAIT P0, [UR6+0x8], R5 ;  /* 0x00000805ff0075a7 */ /* 0x000e640008001106 */
[----:B-1----:R-:W-:Y:S05]  /*3030*/  @P0 BRA `(.L_x_62) ;  /* 0x0000000000080947 */ /* 0x002fea0003800000 */
[----:B------:R-:W1:Y:S02]  /*3040*/  SYNCS.PHASECHK.TRANS64.TRYWAIT P0, [UR6+0x8], R5 ;  /* 0x00000805ff0075a7 */ /* 0x000e640008001106 */
[----:B-1----:R-:W-:Y:S05]  /*3050*/  @!P0 BRA `(.L_x_63) ;  /* 0x0000006000008947 */ /* 0x002fea0003800000 */
.L_x_62:
[----:B-1----:R-:W-:Y:S01]  /*3060*/  HFMA2 R4, -RZ, RZ, 0, 5.9604644775390625e-08 ;  /* 0x00000001ff047431 */ /* 0x002fe200000001ff */
[----:B------:R-:W-:Y:S01]  /*3070*/  UPRMT UR7, UR4, 0x654, UR8 ;  /* 0x0000065404077896 */ /* 0x000fe20008000008 */
[----:B------:R-:W-:Y:S01]  /*3080*/  IMAD.MOV.U32 R6, RZ, RZ, 0xffff ;  /* 0x0000ffffff067424 */ /* 0x000fe200078e00ff */
[----:B------:R-:W-:Y:S01]  /*3090*/  PRMT R2, R2, 0x654, R3 ;  /* 0x0000065402027816 */ /* 0x000fe20000000003 */
[----:B------:R-:W-:Y:S02]  /*30a0*/  IMAD.MOV.U32 R5, RZ, RZ, 0x4 ;  /* 0x00000004ff057424 */ /* 0x000fe400078e00ff */
[----:B------:R-:W-:Y:S01]  /*30b0*/  IMAD.SHL.U32 R9, R11, 0x20, RZ ;  /* 0x000000200b097824 */ /* 0x000fe200078e00ff */
[----:B------:R-:W-:Y:S02]  /*30c0*/  MOV R3, UR7 ;  /* 0x0000000700037c02 */ /* 0x000fe40008000f00 */
[-C--:B------:R-:W-:Y:S01]  /*30d0*/  SHF.L.U32 R7, R6, R11.reuse, RZ ;  /* 0x0000000b06077219 */ /* 0x080fe200000006ff */
[----:B------:R1:W-:Y:S01]  /*30e0*/  SYNCS.ARRIVE.TRANS64.RED RZ, [UR7], R5 ;  /* 0x00000005ffff79a7 */ /* 0x0003e20008000407 */
[----:B------:R-:W-:Y:S01]  /*30f0*/  SHF.L.U32 R6, R4, R11, RZ ;  /* 0x0000000b04067219 */ /* 0x000fe200000006ff */
[----:B------:R1:W-:Y:S04]  /*3100*/  STS [UR37+0x150], R9 ;  /* 0x00015009ff007988 */ /* 0x0003e80008000825 */
[----:B------:R1:W-:Y:S04]  /*3110*/  STAS [R2.64], R11 ;  /* 0x0000000b02007dbd */ /* 0x0003e8000c0008ff */
[----:B------:R1:W-:Y:S04]  /*3120*/  ATOMS.OR RZ, [UR6+0x14], R7 ;  /* 0x00001407ffff798c */ /* 0x0003e8000b000006 */
[----:B------:R1:W-:Y:S04]  /*3130*/  ATOMS.OR RZ, [UR6+0x18], R6 ;  /* 0x00001806ffff798c */ /* 0x0003e8000b000006 */
[----:B------:R1:W-:Y:S02]  /*3140*/  ATOMS.XOR RZ, [UR6+0x10], R4 ;  /* 0x00001004ffff798c */ /* 0x0003e4000b800006 */
.L_x_59:
[----:B------:R-:W-:Y:S05]  /*3150*/  BSYNC B0 ;  /* 0x0000000000007941 */ /* 0x000fea0003800000 */
.L_x_58:
[----:B------:R-:W-:Y:S05]  /*3160*/  BRA.U UP0, `(.L_x_64) ;  /* 0x00000001006c7547 */ /* 0x000fea000b800000 */
[----:B------:R-:W-:-:S03]  /*3170*/  UMOV UR7, 0xffffffff ;  /* 0xffffffff00077882 */ /* 0x000fc60000000000 */
[----:B------:R-:W-:Y:S05]  /*3180*/  BRA.DIV UR7, `(.L_x_65) ;  /* 0x0000005e07cc7947 */ /* 0x000fea000b800000 */
[----:B------:R-:W-:-:S13]  /*3190*/  ELECT P6, URZ, PT ;  /* 0x0000000000ff782f */ /* 0x000fda00038c0000 */
.L_x_169:
[----:B------:R-:W-:Y:S05]  /*31a0*/  @!P6 BRA `(.L_x_64) ;  /* 0x00000000005ce947 */ /* 0x000fea0003800000 */
[----:B-1----:R-:W1:Y:S02]  /*31b0*/  LDS R3, [UR6+0x10] ;  /* 0x00001006ff037984 */ /* 0x002e640008000800 */
[----:B-1----:R-:W-:-:S04]  /*31c0*/  SHF.L.U32 R3, R3, 0x1f, RZ ;  /* 0x0000001f03037819 */ /* 0x002fc800000006ff */
[----:B------:R-:W1:Y:S02]  /*31d0*/  SYNCS.PHASECHK.TRANS64.TRYWAIT P0, [UR6+0x8], R3 ;  /* 0x00000803ff0075a7 */ /* 0x000e640008001106 */
[----:B-1----:R-:W-:Y:S05]  /*31e0*/  @P0 BRA `(.L_x_66) ;  /* 0x0000000000080947 */ /* 0x002fea0003800000 */
[----:B------:R-:W1:Y:S02]  /*31f0*/  SYNCS.PHASECHK.TRANS64.TRYWAIT P0, [UR6+0x8], R3 ;  /* 0x00000803ff0075a7 */ /* 0x000e640008001106 */
[----:B-1----:R-:W-:Y:S05]  /*3200*/  @!P0 BRA `(.L_x_67) ;  /* 0x0000005c00cc8947 */ /* 0x002fea0003800000 */
.L_x_66:
[----:B------:R-:W2:Y:S01]  /*3210*/  LDS R5, [UR37+0x150] ;  /* 0x00015025ff057984 */ /* 0x000ea20008000800 */
[----:B-1----:R-:W-:Y:S02]  /*3220*/  HFMA2 R2, -RZ, RZ, 0, 5.9604644775390625e-08 ;  /* 0x00000001ff027431 */ /* 0x002fe400000001ff */
[----:B------:R-:W-:Y:S01]  /*3230*/  IMAD.MOV.U32 R3, RZ, RZ, 0xffff ;  /* 0x0000ffffff037424 */ /* 0x000fe200078e00ff */
[----:B------:R-:W-:Y:S01]  /*3240*/  UPRMT UR7, UR4, 0x654, UR8 ;  /* 0x0000065404077896 */ /* 0x000fe20008000008 */
[----:B--2---:R-:W-:-:S03]  /*3250*/  IMAD.SHL.U32 R4, R5, 0x20, RZ ;  /* 0x0000002005047824 */ /* 0x004fc600078e00ff */
[-C--:B------:R-:W-:Y:S02]  /*3260*/  SHF.L.U32 R3, R3, R5.reuse, RZ ;  /* 0x0000000503037219 */ /* 0x080fe400000006ff */
[----:B------:R-:W-:Y:S01]  /*3270*/  SHF.L.U32 R5, R2, R5, RZ ;  /* 0x0000000502057219 */ /* 0x000fe200000006ff */
[----:B------:R2:W-:Y:S04]  /*3280*/  STS [UR37+0x150], R4 ;  /* 0x00015004ff007988 */ /* 0x0005e80008000825 */
[----:B------:R2:W-:Y:S04]  /*3290*/  ATOMS.OR RZ, [UR6+0x14], R3 ;  /* 0x00001403ffff798c */ /* 0x0005e8000b000006 */
[----:B------:R2:W-:Y:S01]  /*32a0*/  ATOMS.OR RZ, [UR6+0x18], R5 ;  /* 0x00001805ffff798c */ /* 0x0005e2000b000006 */
[----:B------:R-:W-:Y:S03]  /*32b0*/  SYNCS.ARRIVE.TRANS64.RED.A1T0 RZ, [UR7], RZ ;  /* 0x000000ffffff79a7 */ /* 0x000fe60008100407 */
[----:B------:R2:W-:Y:S01]  /*32c0*/  ATOMS.XOR RZ, [UR6+0x10], R2 ;  /* 0x00001002ffff798c */ /* 0x0005e2000b800006 */
[----:B------:R-:W-:Y:S05]  /*32d0*/  BRA `(.L_x_64) ;  /* 0x0000000000107947 */ /* 0x000fea0003800000 */
.L_x_57:
[----:B------:R-:W-:-:S05]  /*32e0*/  MOV R2, 0xffffffff ;  /* 0xffffffff00027802 */ /* 0x000fca0000000f00 */
[----:B------:R1:W-:Y:S02]  /*32f0*/  STS [UR37+0x150], R2 ;  /* 0x00015002ff007988 */ /* 0x0003e40008000825 */
[----:B-1----:R-:W-:Y:S02]  /*3300*/  MOV R2, 0x3320 ;  /* 0x0000332000027802 */ /* 0x002fe40000000f00 */
[----:B-----5:R-:W-:Y:S05]  /*3310*/  CALL.REL.NOINC `($__internal_1_$__cuda_sm10x_tcgen05_guardrail_trap_phase_invalid_during_alloc) ;  /* 0x0000006400a07944 */ /* 0x020fea0003c00000 */
.L_x_64:
[----:B------:R-:W-:Y:S05]  /*3320*/  WARPSYNC.ALL ;  /* 0x0000000000007948 */ /* 0x000fea0003800000 */
[----:B------:R-:W3:Y:S01]  /*3330*/  S2UR UR7, SR_CgaCtaId ;  /* 0x00000000000779c3 */ /* 0x000ee20000008800 */
[----:B------:R-:W-:Y:S01]  /*3340*/  UMOV UR6, 0x400 ;  /* 0x0000040000067882 */ /* 0x000fe20000000000 */
[----:B------:R-:W-:-:S06]  /*3350*/  NOP ;  /* 0x0000000000007918 */ /* 0x000fcc0000000000 */
[----:B------:R-:W-:Y:S06]  /*3360*/  BAR.ARV 0x6, 0xa0 ;  /* 0x0182800000007b1d */ /* 0x000fec0000002000 */
[----:B------:R-:W4:Y:S01]  /*3370*/  LDCU UR8, c[0x0][0x38c] ;  /* 0x00007180ff0877ac */ /* 0x000f220008000800 */
[----:B------:R-:W-:Y:S01]  /*3380*/  LOP3.LUT R0, R0, 0xffff, RZ, 0xc0, !PT ;  /* 0x0000ffff00007812 */ /* 0x000fe200078ec0ff */
[----:B-1----:R-:W-:Y:S01]  /*3390*/  IMAD.MOV.U32 R9, RZ, RZ, 0x1 ;  /* 0x00000001ff097424 */ /* 0x002fe200078e00ff */
[----:B------:R-:W-:Y:S01]  /*33a0*/  LOP3.LUT R8, R8, 0xffff, RZ, 0xc0, !PT ;  /* 0x0000ffff08087812 */ /* 0x000fe200078ec0ff */
[----:B------:R-:W-:Y:S01]  /*33b0*/  UMOV UR19, URZ ;  /* 0x000000ff00137c82 */ /* 0x000fe20008000000 */
[----:B------:R-:W-:Y:S01]  /*33c0*/  R2UR UR11, R0 ;  /* 0x00000000000b72ca */ /* 0x000fe200000e0000 */
[----:B------:R-:W-:Y:S01]  /*33d0*/  UMOV UR18, URZ ;  /* 0x000000ff00127c82 */ /* 0x000fe20008000000 */
[----:B------:R-:W-:Y:S01]  /*33e0*/  R2UR UR12, R8 ;  /* 0x00000000080c72ca */ /* 0x000fe200000e0000 */
[----:B------:R-:W-:Y:S01]  /*33f0*/  IMAD.MOV.U32 R8, RZ, RZ, RZ ;  /* 0x000000ffff087224 */ /* 0x000fe200078e00ff */
[----:B------:R-:W-:Y:S01]  /*3400*/  UMOV UR17, URZ ;  /* 0x000000ff00117c82 */ /* 0x000fe20008000000 */
[----:B---3--:R-:W-:-:S02]  /*3410*/  ULEA UR7, UR7, UR6, 0x18 ;  /* 0x0000000607077291 */ /* 0x008fc4000f8ec0ff */
[----:B------:R-:W-:Y:S02]  /*3420*/  UISETP.NE.AND UP2, UPT, UR5, URZ, UPT ;  /* 0x000000ff0500728c */ /* 0x000fe4000bf45270 */
[----:B------:R-:W-:Y:S02]  /*3430*/  UIADD3 UR13, UPT, UPT, UR7, 0x8400, URZ ;  /* 0x00008400070d7890 */ /* 0x000fe4000fffe0ff */
[----:B------:R-:W-:Y:S02]  /*3440*/  UIADD3 UR14, UPT, UPT, UR7, 0x12400, URZ ;  /* 0x00012400070e7890 */ /* 0x000fe4000fffe0ff */
[----:B----4-:R-:W-:Y:S01]  /*3450*/  UIADD3 UR8, UPT, UPT, UR8, 0x1f, URZ ;  /* 0x0000001f08087890 */ /* 0x010fe2000fffe0ff */
[----:B--2---:R-:W1:Y:S01]  /*3460*/  LDS R2, [UR7+0x150] ;  /* 0x00015007ff027984 */ /* 0x004e620008000800 */
[----:B------:R-:W-:Y:S02]  /*3470*/  USHF.R.U32.HI UR13, URZ, 0x4, UR13 ;  /* 0x00000004ff0d7899 */ /* 0x000fe4000801160d */
[----:B------:R-:W-:-:S02]  /*3480*/  USHF.R.S32.HI UR6, URZ, 0x1f, UR8 ;  /* 0x0000001fff067899 */ /* 0x000fc40008011408 */
[----:B------:R-:W-:Y:S02]  /*3490*/  USHF.R.U32.HI UR14, URZ, 0x4, UR14 ;  /* 0x00000004ff0e7899 */ /* 0x000fe4000801160e */
[----:B------:R-:W-:Y:S02]  /*34a0*/  ULEA.HI UR6, UR6, UR8, URZ, 0x5 ;  /* 0x0000000806067291 */ /* 0x000fe4000f8f28ff */
[----:B------:R-:W-:Y:S02]  /*34b0*/  ULOP3.LUT UR13, UR13, 0x3fff, URZ, 0xc0, !UPT ;  /* 0x00003fff0d0d7892 */ /* 0x000fe4000f8ec0ff */
[----:B------:R-:W-:Y:S02]  /*34c0*/  USHF.R.S32.HI UR6, URZ, 0x5, UR6 ;  /* 0x00000005ff067899 */ /* 0x000fe40008011406 */
[----:B------:R-:W-:Y:S02]  /*34d0*/  ULOP3.LUT UR14, UR14, 0x3fff, URZ, 0xc0, !UPT ;  /* 0x00003fff0e0e7892 */ /* 0x000fe4000f8ec0ff */
[----:B------:R-:W-:Y:S01]  /*34e0*/  UISETP.LT.AND UP0, UPT, UR6, 0x1, UPT ;  /* 0x000000010600788c */ /* 0x000fe2000bf01270 */
[----:B------:R-:W-:Y:S01]  /*34f0*/  UMOV UR28, 0x0 ;  /* 0x00000000001c7882 */ /* 0x000fe20000000000 */
[----:B------:R-:W-:Y:S01]  /*3500*/  UMOV UR29, 0x8200910 ;  /* 0x08200910001d7882 */ /* 0x000fe20000000000 */
[----:B------:R-:W-:-:S02]  /*3510*/  ULOP3.LUT UR13, UR13, 0x10000, URZ, 0xfc, !UPT ;  /* 0x000100000d0d7892 */ /* 0x000fc4000f8efcff */
[----:B------:R-:W-:Y:S02]  /*3520*/  ULOP3.LUT UR14, UR14, 0x10000, URZ, 0xfc, !UPT ;  /* 0x000100000e0e7892 */ /* 0x000fe4000f8efcff */
[----:B------:R-:W-:Y:S01]  /*3530*/  USEL UR20, UR6, 0x1, !UP0 ;  /* 0x0000000106147887 */ /* 0x000fe2000c000000 */
[----:B------:R-:W-:Y:S01]  /*3540*/  UMOV UR26, 0x0 ;  /* 0x00000000001a7882 */ /* 0x000fe20000000000 */
[----:B------:R-:W-:Y:S01]  /*3550*/  UMOV UR27, 0x8200910 ;  /* 0x08200910001b7882 */ /* 0x000fe20000000000 */
[----:B------:R-:W-:Y:S01]  /*3560*/  UMOV UR24, 0x0 ;  /* 0x0000000000187882 */ /* 0x000fe20000000000 */
[----:B------:R-:W-:Y:S01]  /*3570*/  UMOV UR25, 0x8200910 ;  /* 0x0820091000197882 */ /* 0x000fe20000000000 */
[----:B------:R-:W-:Y:S01]  /*3580*/  UMOV UR22, 0x0 ;  /* 0x0000000000167882 */ /* 0x000fe20000000000 */
[----:B------:R-:W-:Y:S01]  /*3590*/  UMOV UR23, 0x8200910 ;  /* 0x0820091000177882 */ /* 0x000fe20000000000 */
[----:B-1----:R-:W-:Y:S02]  /*35a0*/  R2UR UR21, R2 ;  /* 0x00000000021572ca */ /* 0x002fe400000e0000 */
[----:B------:R-:W-:-:S13]  /*35b0*/  CS2R R2, SRZ ;  /* 0x0000000000027805 */ /* 0x000fda000001ff00 */
.L_x_75:
[C---:B------:R-:W-:Y:S02]  /*35c0*/  LEA R0, R8.reuse, UR7, 0x3 ;  /* 0x0000000708007c11 */ /* 0x040fe4000f8e18ff */
[----:B------:R-:W-:Y:S02]  /*35d0*/  SHF.L.U32 R5, R3, 0x1f, RZ ;  /* 0x0000001f03057819 */ /* 0x000fe400000006ff */
[----:B------:R-:W-:Y:S02]  /*35e0*/  LEA R4, R8, UR7, 0x4 ;  /* 0x0000000708047c11 */ /* 0x000fe4000f8e20ff */
[----:B------:R-:W1:Y:S02]  /*35f0*/  SYNCS.PHASECHK.TRANS64.TRYWAIT P0, [R0+URZ+0xa0], R5 ;  /* 0x0000a005000075a7 */ /* 0x000e6400080011ff */
[----:B-1-34-:R-:W-:Y:S05]  /*3600*/  @!P0 BRA `(.L_x_68) ;  /* 0x0000005800e48947 */ /* 0x01afea0003800000 */
.L_x_170:
[----:B-1----:R-:W1:Y:S01]  /*3610*/  LDS.128 R4, [R4+0x130] ;  /* 0x0001300004047984 */ /* 0x002e620000000c00 */
[----:B------:R-:W-:Y:S02]  /*3620*/  VIADD R0, R0, 0xb0 ;  /* 0x000000b000007836 */ /* 0x000fe40000000000 */
[----:B------:R-:W-:Y:S01]  /*3630*/  VIADD R8, R8, 0x1 ;  /* 0x0000000108087836 */ /* 0x000fe20000000000 */
[----:B------:R-:W-:Y:S01]  /*3640*/  @!PT LDS RZ, [RZ] ;  /* 0x00000000fffff984 */ /* 0x000fe20000000800 */
[----:B------:R-:W-:Y:S01]  /*3650*/  @!PT LDS RZ, [RZ] ;  /* 0x00000000fffff984 */ /* 0x000fe20000000800 */
[----:B------:R-:W-:Y:S01]  /*3660*/  @!PT LDS RZ, [RZ] ;  /* 0x00000000fffff984 */ /* 0x000fe20000000800 */
[----:B------:R-:W-:Y:S01]  /*3670*/  @!PT LDS RZ, [RZ] ;  /* 0x00000000fffff984 */ /* 0x000fe20000000800 */
[----:B------:R2:W-:Y:S06]  /*3680*/  MEMBAR.ALL.CTA ;  /* 0x0000000000007992 */ /* 0x0005ec0000008000 */
[----:B--2---:R-:W2:Y:S01]  /*3690*/  FENCE.VIEW.ASYNC.S ;  /* 0x00000000000073c6 */ /* 0x004ea20000000000 */
[----:B------:R-:W-:-:S04]  /*36a0*/  PRMT R0, RZ, 0x654, R0 ;  /* 0x00000654ff007816 */ /* 0x000fc80000000000 */
[----:B--2---:R2:W-:Y:S01]  /*36b0*/  SYNCS.ARRIVE.TRANS64.RED.A1T0 RZ, [R0+URZ], RZ ;  /* 0x000000ff00ff79a7 */ /* 0x0045e200081004ff */
[----:B-1----:R-:W-:Y:S01]  /*36c0*/  LOP3.LUT P1, RZ, R6, 0x1, RZ, 0xc0, !PT ;  /* 0x0000000106ff7812 */ /* 0x002fe2000782c0ff */
[----:B--2---:R-:W-:-:S12]  /*36d0*/  BRA.U UP2, `(.L_x_69) ;  /* 0x0000000502087547 */ /* 0x004fd8000b800000 */
[----:B------:R-:W1:Y:S01]  /*36e0*/  LDCU UR8, c[0x0][0x38c] ;  /* 0x00007180ff0877ac */ /* 0x000e620008000800 */
[----:B------:R-:W-:Y:S02]  /*36f0*/  PLOP3.LUT P2, PT, PT, PT, PT, 0x80, 0x8 ;  /* 0x000000000008781c */ /* 0x000fe40003f4f070 */
[----:B------:R-:W-:Y:S01]  /*3700*/  SHF.L.U32 R5, R9, 0x1f, RZ ;  /* 0x0000001f09057819 */ /* 0x000fe200000006ff */
[----:B------:R-:W-:Y:S02]  /*3710*/  ULEA UR9, UR19, UR7, 0x3 ;  /* 0x0000000713097291 */ /* 0x000fe4000f8e18ff */
[----:B------:R-:W-:Y:S02]  /*3720*/  ULEA UR10, UR19, UR21, 0x6 ;  /* 0x00000015130a7291 */ /* 0x000fe4000f8e30ff */
[----:B-1----:R-:W-:-:S06]  /*3730*/  UISETP.GE.AND UP0, UPT, UR8, 0x1, UPT ;  /* 0x000000010800788c */ /* 0x002fcc000bf06270 */
[----:B------:R-:W-:-:S05]  /*3740*/  PLOP3.LUT P0, PT, PT, PT, UP0, 0x80, 0x8 ;  /* 0x000000000008781c */ /* 0x000fca0003f0f008 */
[----:B------:R-:W-:-:S08]  /*3750*/  @UP0 ULEA UR8, UR18, UR7, 0x3 ;  /* 0x0000000712080291 */ /* 0x000fd0000f8e18ff */
[----:B------:R-:W-:-:S04]  /*3760*/  @P0 SHF.L.U32 R0, R2, 0x1f, RZ ;  /* 0x0000001f02000819 */ /* 0x000fc800000006ff */
[----:B------:R1:W2:Y:S01]  /*3770*/  @P0 SYNCS.PHASECHK.TRANS64.TRYWAIT P2, [UR8], R0 ;  /* 0x00000000ff0005a7 */ /* 0x0002a20008041108 */
[----:B------:R-:W3:Y:S02]  /*3780*/  SYNCS.PHASECHK.TRANS64.TRYWAIT P0, [UR9+0xe0], R5 ;  /* 0x0000e005ff0075a7 */ /* 0x000ee40008001109 */
[----:B-123--:R-:W-:Y:S05]  /*3790*/  @!P0 BRA `(.L_x_70) ;  /* 0x0000005800948947 */ /* 0x00efea0003800000 */
.L_x_172:
[----:B------:R-:W-:Y:S01]  /*37a0*/  UMOV UR16, UR17 ;  /* 0x0000001100107c82 */ /* 0x000fe20008000000 */
[----:B------:R-:W-:Y:S05]  /*37b0*/  BRA.U !UP0, `(.L_x_71) ;  /* 0x0000000108c07547 */ /* 0x000fea000b800000 */
[----:B------:R-:W-:Y:S02]  /*37c0*/  UIADD3 UR16, UPT, UPT, UR20, UR17, URZ ;  /* 0x0000001114107290 */ /* 0x000fe4000fffe0ff */
[----:B------:R-:W-:Y:S01]  /*37d0*/  UPLOP3.LUT UP3, UPT, UPT, UPT, UPT, 0x40, 0x4 ;  /* 0x000000000004789c */ /* 0x000fe20003f6e870 */
[----:B------:R-:W-:Y:S01]  /*37e0*/  UMOV UR15, UR6 ;  /* 0x00000006000f7c82 */ /* 0x000fe20008000000 */
[----:B------:R-:W-:-:S09]  /*37f0*/  UMOV UR46, UR18 ;  /* 0x00000012002e7c82 */ /* 0x000fd20008000000 */
.L_x_74:
[----:B--2---:R-:W-:Y:S01]  /*3800*/  ULEA UR8, UR46, UR7, 0x3 ;  /* 0x000000072e087291 */ /* 0x004fe2000f8e18ff */
[----:B---3--:R-:W-:Y:S11]  /*3810*/  @P2 BRA `(.L_x_72) ;  /* 0x00000000000c2947 */ /* 0x008ff60003800000 */
[----:B-1----:R-:W-:Y:S04]  /*3820*/  SHF.L.U32 R5, R2, 0x1f, RZ ;  /* 0x0000001f02057819 */ /* 0x002fe800000006ff */
[----:B------:R-:W1:Y:S02]  /*3830*/  SYNCS.PHASECHK.TRANS64.TRYWAIT P0, [UR8], R5 ;  /* 0x00000005ff0075a7 */ /* 0x000e640008001108 */
[----:B-1----:R-:W-:Y:S05]  /*3840*/  @!P0 BRA `(.L_x_73) ;  /* 0x0000005800808947 */ /* 0x002fea0003800000 */
.L_x_72:
[----:B------:R-:W-:Y:S01]  /*3850*/  UISETP.NE.AND UP0, UPT, UR15, 0x1, UPT ;  /* 0x000000010f00788c */ /* 0x000fe2000bf05270 */
[----:B------:R-:W-:Y:S01]  /*3860*/  PLOP3.LUT P2, PT, PT, PT, PT, 0x80, 0x8 ;  /* 0x000000000008781c */ /* 0x000fe20003f4f070 */
[----:B------:R-:W-:Y:S02]  /*3870*/  UIADD3 UR18, UPT, UPT, UR46, 0x1, URZ ;  /* 0x000000012e127890 */ /* 0x000fe4000fffe0ff */
[----:B------:R-:W-:Y:S02]  /*3880*/  ULEA UR32, UR46, UR14, 0x9 ;  /* 0x0000000e2e207291 */ /* 0x000fe4000f8e48ff */
[----:B------:R-:W-:Y:S01]  /*3890*/  UISETP.NE.AND UP1, UPT, UR18, 0x5, UPT ;  /* 0x000000051200788c */ /* 0x000fe2000bf25270 */
[----:B------:R-:W-:Y:S01]  /*38a0*/  PLOP3.LUT P0, PT, PT, PT, UP0, 0x80, 0x8 ;  /* 0x000000000008781c */ /* 0x000fe20003f0f008 */
[----:B------:R-:W-:Y:S02]  /*38b0*/  UIADD3 UR44, UPT, UPT, UR32, 0x2, URZ ;  /* 0x00000002202c7890 */ /* 0x000fe4000fffe0ff */
[----:B------:R-:W-:Y:S02]  /*38c0*/  USEL UR31, URZ, 0x1, UP1 ;  /* 0x00000001ff1f7887 */ /* 0x000fe40008800000 */
[----:B------:R-:W-:Y:S02]  /*38d0*/  USEL UR18, UR18, URZ, UP1 ;  /* 0x000000ff12127287 */ /* 0x000fe40008800000 */
[----:B------:R-:W-:Y:S02]  /*38e0*/  UIADD3 UR40, UPT, UPT, UR32, 0x4, URZ ;  /* 0x0000000420287890 */ /* 0x000fe4000fffe0ff */
[----:B------:R-:W-:Y:S01]  /*38f0*/  @UP0 ULEA UR30, UR18, UR7, 0x3 ;  /* 0x00000007121e0291 */ /* 0x000fe2000f8e18ff */
[----:B------:R-:W-:Y:S01]  /*3900*/  LOP3.LUT R2, R2, UR31, RZ, 0x3c, !PT ;  /* 0x0000001f02027c12 */ /* 0x000fe2000f8e3cff */
[----:B------:R-:W-:Y:S02]  /*3910*/  UIADD3 UR36, UPT, UPT, UR32, 0x6, URZ ;  /* 0x0000000620247890 */ /* 0x000fe4000fffe0ff */
[----:B------:R-:W-:Y:S01]  /*3920*/  UIADD3 UR8, UPT, UPT, UR8, 0x28, URZ ;  /* 0x0000002808087890 */ /* 0x000fe2000fffe0ff */
[----:B-1----:R-:W-:Y:S01]  /*3930*/  @P0 SHF.L.U32 R0, R2, 0x1f, RZ ;  /* 0x0000001f02000819 */ /* 0x002fe200000006ff */
[----:B------:R-:W-:Y:S02]  /*3940*/  UIADD3 UR17, UPT, UPT, UR17, 0x1, URZ ;  /* 0x0000000111117890 */ /* 0x000fe4000fffe0ff */
[----:B------:R-:W-:Y:S01]  /*3950*/  UIADD3 UR15, UPT, UPT, UR15, -0x1, URZ ;  /* 0xffffffff0f0f7890 */ /* 0x000fe2000fffe0ff */
[----:B------:R2:W3:Y:S01]  /*3960*/  @P0 SYNCS.PHASECHK.TRANS64.TRYWAIT P2, [UR30], R0 ;  /* 0x00000000ff0005a7 */ /* 0x0004e2000804111e */
[----:B------:R-:W-:Y:S02]  /*3970*/  ULEA UR30, UR46, UR13, 0x9 ;  /* 0x0000000d2e1e7291 */ /* 0x000fe4000f8e48ff */
[----:B------:R-:W-:Y:S02]  /*3980*/  UISETP.NE.AND UP0, UPT, UR17, UR16, UPT ;  /* 0x000000101100728c */ /* 0x000fe4000bf05270 */
[----:B------:R-:W-:Y:S02]  /*3990*/  UIADD3 UR42, UPT, UPT, UR30, 0x2, URZ ;  /* 0x000000021e2a7890 */ /* 0x000fe4000fffe0ff */
[----:B------:R-:W-:Y:S02]  /*39a0*/  UIADD3 UR38, UPT, UPT, UR30, 0x4, URZ ;  /* 0x000000041e267890 */ /* 0x000fe4000fffe0ff */
[----:B------:R-:W-:Y:S01]  /*39b0*/  UIADD3 UR34, UPT, UPT, UR30, 0x6, URZ ;  /* 0x000000061e227890 */ /* 0x000fe2000fffe0ff */
[----:B------:R-:W-:Y:S01]  /*39c0*/  UMOV UR33, 0x40004040 ;  /* 0x4000404000217882 */ /* 0x000fe20000000000 */
[----:B------:R-:W-:Y:S01]  /*39d0*/  UMOV UR31, 0x40004040 ;  /* 0x40004040001f7882 */ /* 0x000fe20000000000 */
[----:B------:R-:W-:Y:S01]  /*39e0*/  UMOV UR45, 0x40004040 ;  /* 0x40004040002d7882 */ /* 0x000fe20000000000 */
[----:B------:R2:W-:Y:S01]  /*39f0*/  UTCHMMA.2CTA gdesc[UR30], gdesc[UR32], tmem[UR10], tmem[UR28], idesc[UR29], UP3 ;  /* 0x00ff1c201e0075ea */ /* 0x0005e20009a0000a */
[----:B------:R-:W-:Y:S01]  /*3a00*/  UPLOP3.LUT UP3, UPT, UPT, UPT, UPT, 0x80, 0x8 ;  /* 0x000000000008789c */ /* 0x000fe20003f6f070 */
[----:B------:R-:W-:Y:S01]  /*3a10*/  UMOV UR43, 0x40004040 ;  /* 0x40004040002b7882 */ /* 0x000fe20000000000 */
[----:B------:R-:W-:Y:S01]  /*3a20*/  UMOV UR41, 0x40004040 ;  /* 0x4000404000297882 */ /* 0x000fe20000000000 */
[----:B------:R2:W-:Y:S01]  /*3a30*/  UTCHMMA.2CTA gdesc[UR42], gdesc[UR44], tmem[UR10], tmem[UR26], idesc[UR27], UPT ;  /* 0x00ff1a2c2a0075ea */ /* 0x0005e2000ba0000a */
[----:B------:R-:W-:Y:S01]  /*3a40*/  UMOV UR39, 0x40004040 ;  /* 0x4000404000277882 */ /* 0x000fe20000000000 */
[----:B------:R-:W-:Y:S01]  /*3a50*/  UMOV UR37, 0x40004040 ;  /* 0x4000404000257882 */ /* 0x000fe20000000000 */
[----:B------:R-:W-:Y:S01]  /*3a60*/  UMOV UR35, 0x40004040 ;  /* 0x4000404000237882 */ /* 0x000fe20000000000 */
[----:B------:R2:W-:Y:S01]  /*3a70*/  UTCHMMA.2CTA gdesc[UR38], gdesc[UR40], tmem[UR10], tmem[UR24], idesc[UR25], UPT ;  /* 0x00ff1828260075ea */ /* 0x0005e2000ba0000a */
[----:B------:R2:W-:Y:S01]  /*3a80*/  UTCHMMA.2CTA gdesc[UR34], gdesc[UR36], tmem[UR10], tmem[UR22], idesc[UR23], UPT ;  /* 0x00ff1624220075ea */ /* 0x0005e2000ba0000a */
[----:B------:R2:W-:Y:S01]  /*3a90*/  UTCBAR.2CTA.MULTICAST [UR8], URZ, UR12 ;  /* 0x000000ff080073e9 */ /* 0x0005e2000820080c */
[----:B------:R-:W-:Y:S01]  /*3aa0*/  UMOV UR46, UR18 ;  /* 0x00000012002e7c82 */ /* 0x000fe20008000000 */
[----:B------:R-:W-:Y:S05]  /*3ab0*/  BRA.U UP0, `(.L_x_74) ;  /* 0xfffffffd00507547 */ /* 0x000fea000b83ffff */
.L_x_71:
[----:B------:R-:W-:Y:S01]  /*3ac0*/  UIADD3 UR9, UPT, UPT, UR9, 0xc0, URZ ;  /* 0x000000c009097890 */ /* 0x000fe2000fffe0ff */
[----:B------:R-:W-:-:S08]  /*3ad0*/  UMOV UR17, UR16 ;  /* 0x0000001000117c82 */ /* 0x000fd00008000000 */
[----:B------:R4:W-:Y:S01]  /*3ae0*/  UTCBAR.2CTA.MULTICAST [UR9], URZ, UR11 ;  /* 0x000000ff090073e9 */ /* 0x0009e2000820080b */
[----:B------:R-:W-:Y:S02]  /*3af0*/  NOP ;  /* 0x0000000000007918 */ /* 0x000fe40000000000 */
.L_x_69:
[----:B------:R-:W-:Y:S01]  /*3b00*/  UIADD3 UR19, UPT, UPT, UR19, 0x1, URZ ;  /* 0x0000000113137890 */ /* 0x000fe2000fffe0ff */
[----:B------:R-:W-:-:S03]  /*3b10*/  ISETP.NE.AND P0, PT, R8, 0x2, PT ;  /* 0x000000020800780c */ /* 0x000fc60003f05270 */
[----:B------:R-:W-:Y:S01]  /*3b20*/  UISETP.NE.AND UP0, UPT, UR19, 0x4, UPT ;  /* 0x000000041300788c */ /* 0x000fe2000bf05270 */
[----:B-12---:R-:W-:Y:S02]  /*3b30*/  SEL R0, RZ, 0x1, P0 ;  /* 0x00000001ff007807 */ /* 0x006fe40000000000 */
[----:B------:R-:W-:Y:S01]  /*3b40*/  SEL R8, R8, RZ, P0 ;  /* 0x000000ff08087207 */ /* 0x000fe20000000000 */
[----:B------:R-:W-:Y:S01]  /*3b50*/  USEL UR8, URZ, 0x1, UP0 ;  /* 0x00000001ff087887 */ /* 0x000fe20008000000 */
[----:B------:R-:W-:Y:S01]  /*3b60*/  LOP3.LUT R3, R3, R0, RZ, 0x3c, !PT ;  /* 0x0000000003037212 */ /* 0x000fe200078e3cff */
[----:B------:R-:W-:-:S04]  /*3b70*/  USEL UR19, UR19, URZ, UP0 ;  /* 0x000000ff13137287 */ /* 0x000fc80008000000 */
[----:B------:R-:W-:Y:S01]  /*3b80*/  LOP3.LUT R9, R9, UR8, RZ, 0x3c, !PT ;  /* 0x0000000809097c12 */ /* 0x000fe2000f8e3cff */
[----:B------:R-:W-:Y:S07]  /*3b90*/  @P1 BRA `(.L_x_75) ;  /* 0xfffffff800881947 */ /* 0x000fee000383ffff */
[----:B------:R-:W1:Y:S01]  /*3ba0*/  S2UR UR6, SR_CgaCtaId ;  /* 0x00000000000679c3 */ /* 0x000e620000008800 */
[----:B------:R-:W-:Y:S01]  /*3bb0*/  ELECT P0, URZ, PT ;  /* 0x0000000000ff782f */ /* 0x000fe20003800000 */
[----:B------:R-:W-:Y:S01]  /*3bc0*/  HFMA2 R0, -RZ, RZ, 0, 5.9604644775390625e-08 ;  /* 0x00000001ff007431 */ /* 0x000fe200000001ff */
[----:B------:R-:W-:-:S05]  /*3bd0*/  UMOV UR8, 0x40 ;  /* 0x0000004000087882 */ /* 0x000fca0000000000 */
[----:B------:R-:W-:Y:S01]  /*3be0*/  UVIRTCOUNT.DEALLOC.SMPOOL 0x80 ;  /* 0x000000800000784c */ /* 0x000fe20000000000 */
[----:B------:R-:W-:Y:S02]  /*3bf0*/  UISETP.NE.AND UP0, UPT, UR5, URZ, UPT ;  /* 0x000000ff0500728c */ /* 0x000fe4000bf05270 */
[----:B-1----:R-:W-:-:S09]  /*3c00*/  ULEA UR6, UR6, UR8, 0x18 ;  /* 0x0000000806067291 */ /* 0x002fd2000f8ec0ff */
[----:B------:R1:W-:Y:S01]  /*3c10*/  @P0 STS.U8 [UR6+0x1c], R0 ;  /* 0x00001c00ff000988 */ /* 0x0003e20008000006 */
[----:B------:R-:W-:Y:S05]  /*3c20*/  BRA.U UP0, `(.L_x_76) ;  /* 0x0000000100a07547 */ /* 0x000fea000b800000 */
[----:B------:R-:W-:Y:S01]  /*3c30*/  UIADD3 UR5, UPT, UPT, UR7, 0xe0, URZ ;  /* 0x000000e007057890 */ /* 0x000fe2000fffe0ff */
[----:B------:R-:W-:-:S03]  /*3c40*/  SHF.L.U32 R3, R9, 0x1f, RZ ;  /* 0x0000001f09037819 */ /* 0x000fc600000006ff */
[----:B------:R-:W-:-:S09]  /*3c50*/  ULEA UR8, UR19, UR5, 0x3 ;  /* 0x0000000513087291 */ /* 0x000fd2000f8e18ff */
[----:B------:R-:W2:Y:S02]  /*3c60*/  SYNCS.PHASECHK.TRANS64.TRYWAIT P0, [UR8], R3 ;  /* 0x00000003ff0075a7 */ /* 0x000ea40008001108 */
[----:B--2---:R-:W-:Y:S05]  /*3c70*/  @!P0 BRA `(.L_x_77) ;  /* 0x00000054008c8947 */ /* 0x004fea0003800000 */
.L_x_175:
[----:B----4-:R-:W-:-:S04]  /*3c80*/  UIADD3 UR9, UPT, UPT, UR19, 0x1, URZ ;  /* 0x0000000113097890 */ /* 0x010fc8000fffe0ff */
        /* <DEDUP_REMOVED lines=8> */
.L_x_177:
        /* <DEDUP_REMOVED lines=9> */
.L_x_179:
[----:B------:R-:W-:-:S04]  /*3da0*/  UIADD3 UR9, UPT, UPT, UR9, 0x1, URZ ;  /* 0x0000000109097890 */ /* 0x000fc8000fffe0ff */
[----:B------:R-:W-:-:S04]  /*3db0*/  UISETP.NE.AND UP1, UPT, UR9, 0x4, UPT ;  /* 0x000000040900788c */ /* 0x000fc8000bf25270 */
[----:B------:R-:W-:Y:S02]  /*3dc0*/  USEL UR8, URZ, 0x1, UP1 ;  /* 0x00000001ff087887 */ /* 0x000fe40008800000 */
[----:B------:R-:W-:-:S04]  /*3dd0*/  USEL UR9, UR9, URZ, UP1 ;  /* 0x000000ff09097287 */ /* 0x000fc80008800000 */
[----:B------:R-:W-:Y:S01]  /*3de0*/  ULEA UR9, UR9, UR5, 0x3 ;  /* 0x0000000509097291 */ /* 0x000fe2000f8e18ff */
[----:B-1----:R-:W-:-:S04]  /*3df0*/  LOP3.LUT R3, R2, UR8, RZ, 0x3c, !PT ;  /* 0x0000000802037c12 */ /* 0x002fc8000f8e3cff */
[----:B------:R-:W-:Y:S01]  /*3e00*/  SHF.L.U32 R3, R3, 0x1f, RZ ;  /* 0x0000001f03037819 */ /* 0x000fe200000006ff */
[----:B------:R-:W-:-:S04]  /*3e10*/  IMAD.U32 R0, RZ, RZ, UR9 ;  /* 0x00000009ff007e24 */ /* 0x000fc8000f8e00ff */
[----:B------:R1:W2:Y:S03]  /*3e20*/  SYNCS.PHASECHK.TRANS64.TRYWAIT P0, [R0+URZ], R3 ;  /* 0x00000003000075a7 */ /* 0x0002a600080011ff */
[----:B--2---:R-:W-:Y:S05]  /*3e30*/  @!P0 NANOSLEEP.SYNCS 0x989680 ;  /* 0x009896800000895d */ /* 0x004fea0003900000 */
[----:B------:R-:W2:Y:S02]  /*3e40*/  @!P0 SYNCS.PHASECHK.TRANS64 P0, [R0+URZ], R3 ;  /* 0x00000003000085a7 */ /* 0x000ea400080010ff */
[----:B--2---:R-:W-:Y:S05]  /*3e50*/  @P0 BRA `(.L_x_80) ;  /* 0x0000000000200947 */ /* 0x004fea0003800000 */
.L_x_81:
[----:B--2---:R2:W4:Y:S02]  /*3e60*/  SYNCS.PHASECHK.TRANS64.TRYWAIT P0, [R0+URZ], R3 ;  /* 0x00000003000075a7 */ /* 0x00452400080011ff */
[----:B----4-:R-:W-:Y:S05]  /*3e70*/  @!P0 NANOSLEEP.SYNCS 0x989680 ;  /* 0x009896800000895d */ /* 0x010fea0003900000 */
[----:B------:R-:W4:Y:S02]  /*3e80*/  @!P0 SYNCS.PHASECHK.TRANS64 P0, [R0+URZ], R3 ;  /* 0x00000003000085a7 */ /* 0x000f2400080010ff */
[----:B----4-:R-:W-:Y:S05]  /*3e90*/  @!P0 BRA `(.L_x_81) ;  /* 0xfffffffc00f08947 */ /* 0x010fea000383ffff */
[----:B------:R-:W-:Y:S05]  /*3ea0*/  BRA `(.L_x_80) ;  /* 0x00000000000c7947 */ /* 0x000fea0003800000 */
.L_x_76:
[----:B------:R-:W-:-:S04]  /*3eb0*/  UIADD3 UR5, UPT, UPT, UR7, 0x120, URZ ;  /* 0x0000012007057890 */ /* 0x000fc8000fffe0ff */
[----:B------:R-:W-:-:S09]  /*3ec0*/  UPRMT UR5, UR4, 0x654, UR5 ;  /* 0x0000065404057896 */ /* 0x000fd20008000005 */
[----:B------:R-:W-:Y:S03]  /*3ed0*/  SYNCS.ARRIVE.TRANS64.RED.A1T0 RZ, [UR5], RZ ;  /* 0x000000ffffff79a7 */ /* 0x000fe60008100405 */
.L_x_80:
[----:B-12---:R-:W-:Y:S01]  /*3ee0*/  SHF.L.U32 R3, RZ, 0x1f, RZ ;  /* 0x0000001fff037819 */ /* 0x006fe200000006ff */
[----:B------:R-:W-:Y:S01]  /*3ef0*/  UIADD3 UR5, UPT, UPT, UR7, 0x120, URZ ;  /* 0x0000012007057890 */ /* 0x000fe2000fffe0ff */
[----:B------:R-:W-:Y:S02]  /*3f00*/  PLOP3.LUT P0, PT, PT, PT, UP0, 0x80, 0x8 ;  /* 0x000000000008781c */ /* 0x000fe40003f0f008 */
[----:B------:R-:W1:Y:S02]  /*3f10*/  SYNCS.PHASECHK.TRANS64.TRYWAIT P1, [UR7+0x120], R3 ;  /* 0x00012003ff0075a7 */ /* 0x000e640008021107 */
[----:B-1----:R-:W-:Y:S09]  /*3f20*/  @!P1 BRA `(.L_x_82) ;  /* 0x0000005400289947 */ /* 0x002ff20003800000 */
.L_x_181:
[----:B------:R-:W-:Y:S01]  /*3f30*/  @!UP0 UPRMT UR5, UR4, 0x654, UR5 ;  /* 0x0000065404058896 */ /* 0x000fe20008000005 */
[----:B------:R-:W-:Y:S02]  /*3f40*/  UMOV UR8, 0xffff ;  /* 0x0000ffff00087882 */ /* 0x000fe40000000000 */
[----:B------:R-:W-:-:S06]  /*3f50*/  UMOV UR4, 0x1 ;  /* 0x0000000100047882 */ /* 0x000fcc0000000000 */
[----:B------:R-:W-:Y:S01]  /*3f60*/  @!P0 SYNCS.ARRIVE.TRANS64.RED.A1T0 RZ, [UR5], RZ ;  /* 0x000000ffffff89a7 */ /* 0x000fe20008100405 */
[----:B------:R-:W-:Y:S01]  /*3f70*/  NOP ;  /* 0x0000000000007918 */ /* 0x000fe20000000000 */
[----:B-1----:R-:W1:Y:S01]  /*3f80*/  LDS R0, [UR6+0x14] ;  /* 0x00001406ff007984 */ /* 0x002e620008000800 */
[----:B------:R-:W-:-:S04]  /*3f90*/  ULOP3.LUT UR5, UR21, 0xffff, URZ, 0xc0, !UPT ;  /* 0x0000ffff15057892 */ /* 0x000fc8000f8ec0ff */
[----:B------:R-:W-:-:S04]  /*3fa0*/  USHF.R.U32.HI UR5, URZ, 0x5, UR5 ;  /* 0x00000005ff057899 */ /* 0x000fc80008011605 */
[----:B------:R-:W-:Y:S02]  /*3fb0*/  USHF.L.U32 UR8, UR8, UR5, URZ ;  /* 0x0000000508087299 */ /* 0x000fe400080006ff */
[----:B------:R-:W-:-:S04]  /*3fc0*/  USHF.L.U32 UR4, UR4, UR5, URZ ;  /* 0x0000000504047299 */ /* 0x000fc800080006ff */
[----:B-1----:R-:W-:-:S04]  /*3fd0*/  LOP3.LUT R0, R0, UR8, RZ, 0xc0, !PT ;  /* 0x0000000800007c12 */ /* 0x002fc8000f8ec0ff */
[----:B------:R-:W-:-:S13]  /*3fe0*/  ISETP.NE.AND P0, PT, R0, UR8, PT ;  /* 0x0000000800007c0c */ /* 0x000fda000bf05270 */
[----:B------:R-:W-:Y:S05]  /*3ff0*/  @P0 BRA `(.L_x_83) ;  /* 0x0000000000580947 */ /* 0x000fea0003800000 */
[----:B------:R-:W1:Y:S02]  /*4000*/  LDS R0, [UR6+0x18] ;  /* 0x00001806ff007984 */ /* 0x000e640008000800 */
[----:B-1----:R-:W-:-:S04]  /*4010*/  LOP3.LUT R0, R0, UR4, RZ, 0xc0, !PT ;  /* 0x0000000400007c12 */ /* 0x002fc8000f8ec0ff */
[----:B------:R-:W-:-:S13]  /*4020*/  ISETP.NE.AND P0, PT, R0, UR4, PT ;  /* 0x0000000400007c0c */ /* 0x000fda000bf05270 */
[----:B------:R-:W-:Y:S05]  /*4030*/  @P0 BRA `(.L_x_84) ;  /* 0x00000000003c0947 */ /* 0x000fea0003800000 */
[----:B------:R-:W1:Y:S01]  /*4040*/  S2R R2, SR_LANEID ;  /* 0x0000000000027919 */ /* 0x000e620000000000 */
[----:B------:R-:W-:Y:S01]  /*4050*/  ULOP3.LUT UR8, URZ, UR8, URZ, 0x33, !UPT ;  /* 0x00000008ff087292 */ /* 0x000fe2000f8e33ff */
[----:B------:R-:W-:Y:S01]  /*4060*/  LOP3.LUT R4, RZ, UR4, RZ, 0x33, !PT ;  /* 0x00000004ff047c12 */ /* 0x000fe2000f8e33ff */
[----:B------:R-:W-:Y:S02]  /*4070*/  VOTEU.ANY UR7, UPT, PT ;  /* 0x0000000000077886 */ /* 0x000fe400038e0100 */
[----:B------:R-:W-:Y:S01]  /*4080*/  UFLO.U32 UR7, UR7 ;  /* 0x00000007000772bd */ /* 0x000fe200080e0000 */
[----:B------:R-:W2:Y:S01]  /*4090*/  REDUX UR4, R4 ;  /* 0x00000000040473c4 */ /* 0x000ea20000000000 */
[----:B------:R-:W-:-:S06]  /*40a0*/  IMAD.U32 R0, RZ, RZ, UR8 ;  /* 0x00000008ff007e24 */ /* 0x000fcc000f8e00ff */
[----:B------:R1:W-:Y:S01]  /*40b0*/  UTCATOMSWS.AND URZ, UR8 ;  /* 0x0000000800ff79e3 */ /* 0x0003e20008000000 */
[----:B------:R-:W3:Y:S01]  /*40c0*/  REDUX UR5, R0 ;  /* 0x00000000000573c4 */ /* 0x000ee20000000000 */
[----:B-1----:R-:W-:Y:S01]  /*40d0*/  ISETP.EQ.U32.AND P0, PT, R2, UR7, PT ;  /* 0x0000000702007c0c */ /* 0x002fe2000bf02070 */
[----:B--2---:R-:W-:Y:S01]  /*40e0*/  IMAD.U32 R2, RZ, RZ, UR4 ;  /* 0x00000004ff027e24 */ /* 0x004fe2000f8e00ff */
[----:B---3--:R-:W-:-:S11]  /*40f0*/  MOV R3, UR5 ;  /* 0x0000000500037c02 */ /* 0x008fd60008000f00 */
[----:B------:R1:W-:Y:S04]  /*4100*/  @P0 ATOMS.AND RZ, [UR6+0x14], R3 ;  /* 0x00001403ffff098c */ /* 0x0003e8000a800006 */
[----:B------:R1:W-:Y:S01]  /*4110*/  @P0 ATOMS.AND RZ, [UR6+0x18], R2 ;  /* 0x00001802ffff098c */ /* 0x0003e2000a800006 */
[----:B------:R-:W-:Y:S05]  /*4120*/  BRA `(.L_x_85) ;  /* 0x0000000000147947 */ /* 0x000fea0003800000 */
.L_x_84:
[----:B------:R-:W-:Y:S02]  /*4130*/  MOV R2, 0x4150 ;  /* 0x0000415000027802 */ /* 0x000fe40000000f00 */
[----:B---345:R-:W-:Y:S05]  /*4140*/  CALL.REL.NOINC `($__internal_0_$__cuda_sm10x_tcgen05_guardrail_trap_col_being_dealloced_not_returned_by_alloc) ;  /* 0x0000005800087944 */ /* 0x038fea0003c00000 */
[----:B------:R-:W-:Y:S05]  /*4150*/  BRA `(.L_x_85) ;  /* 0x0000000000087947 */ /* 0x000fea0003800000 */
.L_x_83:
[----:B------:R-:W-:Y:S02]  /*4160*/  MOV R2, 0x4180 ;  /* 0x0000418000027802 */ /* 0x000fe40000000f00 */
[----:B---345:R-:W-:Y:S05]  /*4170*/  CALL.REL.NOINC `($__internal_2_$__cuda_sm10x_tcgen05_guardrail_trap_unallocated_columns_being_dealloced) ;  /* 0x0000005800147944 */ /* 0x038fea0003c00000 */
.L_x_85:
[----:B------:R-:W-:Y:S01]  /*4180*/  NOP ;  /* 0x0000000000007918 */ /* 0x000fe20000000000 */
[----:B----4-:R-:W-:Y:S05]  /*4190*/  EXIT ;  /* 0x000000000000794d */ /* 0x010fea0003800000 */
.L_x_56:
[----:B------:R-:W-:-:S09]  /*41a0*/  UISETP.NE.OR UP5, UPT, UR10, 0x3, !UP5 ;  /* 0x000000030a00788c */ /* 0x000fd2000efa5670 */
[----:B------:R-:W-:Y:S05]  /*41b0*/  BRA.U UP5, `(.L_x_86) ;  /* 0x0000001105787547 */ /* 0x000fea000b800000 */
[----:B------:R-:W1:Y:S01]  /*41c0*/  LDC R0, c[0x0][0xb30] ;  /* 0x0002cc00ff007b82 */ /* 0x000e620000000800 */
[----:B------:R-:W2:Y:S01]  /*41d0*/  LDCU.64 UR8, c[0x0][0x888] ;  /* 0x00011100ff0877ac */ /* 0x000ea20008000a00 */
[----:B------:R-:W-:Y:S02]  /*41e0*/  HFMA2 R25, -RZ, RZ, 0, 0 ;  /* 0x00000000ff197431 */ /* 0x000fe400000001ff */
[----:B-----5:R-:W-:Y:S01]  /*41f0*/  IMAD.MOV.U32 R32, RZ, RZ, 0x1 ;  /* 0x00000001ff207424 */ /* 0x020fe200078e00ff */
[----:B------:R-:W-:Y:S01]  /*4200*/  MOV R23, 0x2000 ;  /* 0x0000200000177802 */ /* 0x000fe20000000f00 */
[----:B------:R-:W3:Y:S01]  /*4210*/  LDCU.64 UR4, c[0x0][0x890] ;  /* 0x00011200ff0477ac */ /* 0x000ee20008000a00 */
[----:B------:R-:W-:Y:S01]  /*4220*/  IMAD.MOV.U32 R27, RZ, RZ, RZ ;  /* 0x000000ffff1b7224 */ /* 0x000fe200078e00ff */
[----:B------:R-:W4:Y:S01]  /*4230*/  LDC R19, c[0x0][0x370] ;  /* 0x0000dc00ff137b82 */ /* 0x000f220000000800 */
[----:B------:R-:W-:Y:S01]  /*4240*/  UMOV UR7, 0x400 ;  /* 0x0000040000077882 */ /* 0x000fe20000000000 */
[----:B------:R-:W-:-:S02]  /*4250*/  UPLOP3.LUT UP1, UPT, UPT, UPT, UPT, 0x40, 0x4 ;  /* 0x000000000004789c */ /* 0x000fc40003f2e870 */
[----:B------:R-:W-:-:S04]  /*4260*/  ULEA UR7, UR37, UR7, 0x18 ;  /* 0x0000000725077291 */ /* 0x000fc8000f8ec0ff */
[----:B------:R-:W4:Y:S01]  /*4270*/  LDC R2, c[0x0][0xb0c] ;  /* 0x0002c300ff027b82 */ /* 0x000f220000000800 */
[----:B------:R-:W-:Y:S02]  /*4280*/  UIADD3 UR13, UPT, UPT, UR7, 0x68, URZ ;  /* 0x00000068070d7890 */ /* 0x000fe4000fffe0ff */
[----:B--2---:R-:W-:Y:S02]  /*4290*/  UISETP.NE.U32.AND UP3, UPT, UR8, URZ, UPT ;  /* 0x000000ff0800728c */ /* 0x004fe4000bf65070 */
[----:B------:R-:W-:Y:S02]  /*42a0*/  UIADD3 UR41, UPT, UPT, UR7, 0x50, URZ ;  /* 0x0000005007297890 */ /* 0x000fe4000fffe0ff */
[----:B---3--:R-:W-:Y:S01]  /*42b0*/  UISETP.NE.U32.AND UP4, UPT, UR4, URZ, UPT ;  /* 0x000000ff0400728c */ /* 0x008fe2000bf85070 */
[----:B------:R-:W2:Y:S01]  /*42c0*/  LDC R18, c[0x0][0xb20] ;  /* 0x0002c800ff127b82 */ /* 0x000ea20000000800 */
[----:B-1----:R-:W-:Y:S01]  /*42d0*/  ISETP.NE.AND P1, PT, R0, 0x1, PT ;  /* 0x000000010000780c */ /* 0x002fe20003f25270 */
[----:B------:R-:W-:-:S02]  /*42e0*/  UISETP.NE.AND.EX UP3, UPT, UR9, URZ, UPT, UP3 ;  /* 0x000000ff0900728c */ /* 0x000fc4000bf65330 */
[----:B------:R-:W-:Y:S02]  /*42f0*/  UIADD3 UR33, UPT, UPT, UR7, 0x58, URZ ;  /* 0x0000005807217890 */ /* 0x000fe4000fffe0ff */
[----:B------:R-:W-:Y:S02]  /*4300*/  UIADD3 UR25, UPT, UPT, UR7, 0x60, URZ ;  /* 0x0000006007197890 */ /* 0x000fe4000fffe0ff */
[----:B------:R-:W1:Y:S01]  /*4310*/  LDC.64 R36, c[0x0][0x348] ;  /* 0x0000d200ff247b82 */ /* 0x000e620000000a00 */
[----:B------:R-:W-:Y:S02]  /*4320*/  UPRMT UR13, UR37, 0x654, UR13 ;  /* 0x00000654250d7896 */ /* 0x000fe4000800000d */
[----:B------:R-:W-:-:S05]  /*4330*/  UISETP.NE.AND.EX UP4, UPT, UR5, URZ, UPT, UP4 ;  /* 0x000000ff0500728c */ /* 0x000fca000bf85340 */
[----:B------:R-:W3:Y:S08]  /*4340*/  LDC.64 R16, c[0x0][0xb10] ;  /* 0x0002c400ff107b82 */ /* 0x000ef00000000a00 */
[----:B------:R-:W1:Y:S08]  /*4350*/  LDC.64 R6, c[0x0][0xb18] ;  /* 0x0002c600ff067b82 */ /* 0x000e700000000a00 */
[----:B------:R-:W1:Y:S08]  /*4360*/  LDC.64 R4, c[0x0][0xb28] ;  /* 0x0002ca00ff047b82 */ /* 0x000e700000000a00 */
[----:B--2-4-:R-:W1:Y:S02]  /*4370*/  LDC R22, c[0x0][0x374] ;  /* 0x0000dd00ff167b82 */ /* 0x014e640000000800 */
.L_x_97:
[----:B------:R-:W-:Y:S02]  /*4380*/  LEA R0, R27, UR7, 0x3 ;  /* 0x000000071b007c11 */ /* 0x000fe4000f8e18ff */
[----:B------:R-:W-:Y:S02]  /*4390*/  SHF.L.U32 R3, R25, 0x1f, RZ ;  /* 0x0000001f19037819 */ /* 0x000fe400000006ff */
[----:B------:R-:W-:Y:S02]  /*43a0*/  LEA R28, R27, UR7, 0x4 ;  /* 0x000000071b1c7c11 */ /* 0x000fe4000f8e20ff */
[----:B--2---:R-:W2:Y:S02]  /*43b0*/  SYNCS.PHASECHK.TRANS64.TRYWAIT P0, [R0+URZ+0xa0], R3 ;  /* 0x0000a003000075a7 */ /* 0x004ea400080011ff */
[----:B--2---:R-:W-:Y:S05]  /*43c0*/  @!P0 BRA `(.L_x_87) ;  /* 0x0000005000188947 */ /* 0x004fea0003800000 */
.L_x_182:
[----:B------:R-:W-:Y:S01]  /*43d0*/  ISETP.GE.AND P0, PT, R26, 0x1, PT ;  /* 0x000000011a00780c */ /* 0x000fe20003f06270 */
[----:B------:R-:W4:Y:S01]  /*43e0*/  LDS.128 R28, [R28+0x130] ;  /* 0x000130001c1c7984 */ /* 0x000f220000000c00 */
[----:B--2---:R-:W-:Y:S01]  /*43f0*/  VIADD R0, R0, 0xb0 ;  /* 0x000000b000007836 */ /* 0x004fe20000000000 */
[----:B------:R-:W-:Y:S01]  /*4400*/  @!PT LDS RZ, [RZ] ;  /* 0x00000000fffff984 */ /* 0x000fe20000000800 */
[----:B------:R-:W-:Y:S01]  /*4410*/  @!PT LDS RZ, [RZ] ;  /* 0x00000000fffff984 */ /* 0x000fe20000000800 */
[----:B------:R-:W-:Y:S01]  /*4420*/  @!PT LDS RZ, [RZ] ;  /* 0x00000000fffff984 */ /* 0x000fe20000000800 */
[----:B------:R-:W-:Y:S01]  /*4430*/  @!PT LDS RZ, [RZ] ;  /* 0x00000000fffff984 */ /* 0x000fe20000000800 */
[----:B------:R2:W-:Y:S06]  /*4440*/  MEMBAR.ALL.CTA ;  /* 0x0000000000007992 */ /* 0x0005ec0000008000 */
[----:B--2---:R-:W2:Y:S01]  /*4450*/  FENCE.VIEW.ASYNC.S ;  /* 0x00000000000073c6 */ /* 0x004ea20000000000 */
[----:B------:R-:W-:Y:S04]  /*4460*/  PRMT R0, RZ, 0x654, R0 ;  /* 0x00000654ff007816 */ /* 0x000fe80000000000 */
[----:B--2---:R2:W-:Y:S01]  /*4470*/  SYNCS.ARRIVE.TRANS64.RED.A1T0 RZ, [R0+URZ], RZ ;  /* 0x000000ff00ff79a7 */ /* 0x0045e200081004ff */
[----:B----4-:R-:W-:Y:S11]  /*4480*/  LOP3.LUT P3, RZ, R30, 0x1, RZ, 0xc0, !PT ;  /* 0x000000011eff7812 */ /* 0x010ff6000786c0ff */
[----:B------:R-:W-:Y:S02]  /*4490*/  @!UPT UIADD3 URZ, UPT, UPT, URZ, URZ, URZ ;  /* 0x000000fffffff290 */ /* 0x000fe4000fffe0ff */
[----:B------:R-:W-:Y:S02]  /*44a0*/  @P3 MOV R13, R28 ;  /* 0x0000001c000d3202 */ /* 0x000fe40000000f00 */
[----:B------:R-:W-:Y:S01]  /*44b0*/  @P3 LOP3.LUT R8, R29, 0xffff, RZ, 0xc0, !PT ;  /* 0x0000ffff1d083812 */ /* 0x000fe200078ec0ff */
[----:B--2---:R-:W-:Y:S06]  /*44c0*/  @!P0 BRA `(.L_x_88) ;  /* 0x0000000000a48947 */ /* 0x004fec0003800000 */
[----:B-1----:R-:W-:Y:S01]  /*44d0*/  IMAD.HI.U32 R33, R22, R7, RZ ;  /* 0x0000000716217227 */ /* 0x002fe200078e00ff */
[----:B------:R-:W-:Y:S02]  /*44e0*/  ISETP.NE.AND P0, PT, R6, 0x1, PT ;  /* 0x000000010600780c */ /* 0x000fe40003f05270 */
[----:B------:R-:W-:Y:S01]  /*44f0*/  ISETP.NE.AND P2, PT, R26, 0x1, PT ;  /* 0x000000011a00780c */ /* 0x000fe20003f45270 */
[----:B---3--:R-:W-:Y:S01]  /*4500*/  IMAD.HI.U32 R34, R19, R16, RZ ;  /* 0x0000001013227227 */ /* 0x008fe200078e00ff */
[----:B------:R-:W-:Y:S02]  /*4510*/  SHF.R.U32.HI R33, RZ, R18, R33 ;  /* 0x00000012ff217219 */ /* 0x000fe40000011621 */
[----:B------:R-:W-:Y:S01]  /*4520*/  ISETP.NE.AND P4, PT, R2, 0x1, PT ;  /* 0x000000010200780c */ /* 0x000fe20003f85270 */
[----:B------:R-:W-:Y:S01]  /*4530*/  IMAD.HI.U32 R38, R13, R16, RZ ;  /* 0x000000100d267227 */ /* 0x000fe200078e00ff */
[----:B------:R-:W-:Y:S02]  /*4540*/  SHF.R.U32.HI R34, RZ, R17, R34 ;  /* 0x00000011ff227219 */ /* 0x000fe40000011622 */
[----:B------:R-:W-:Y:S01]  /*4550*/  SEL R3, R22, R33, !P0 ;  /* 0x0000002116037207 */ /* 0x000fe20004000000 */
[C---:B------:R-:W-:Y:S01]  /*4560*/  IMAD.HI.U32 R33, R8.reuse, R7, RZ ;  /* 0x0000000708217227 */ /* 0x040fe200078e00ff */
[----:B------:R-:W-:Y:S02]  /*4570*/  SEL R11, R19, R34, !P4 ;  /* 0x00000022130b7207 */ /* 0x000fe40006000000 */
[----:B------:R-:W-:Y:S01]  /*4580*/  SHF.R.U32.HI R38, RZ, R17, R38 ;  /* 0x00000011ff267219 */ /* 0x000fe20000011626 */
[----:B------:R-:W-:Y:S01]  /*4590*/  IMAD.HI.U32 R40, R3, R4, RZ ;  /* 0x0000000403287227 */ /* 0x000fe200078e00ff */
[----:B------:R-:W-:Y:S03]  /*45a0*/  SHF.R.U32.HI R33, RZ, R18, R33 ;  /* 0x00000012ff217219 */ /* 0x000fe60000011621 */
[----:B------:R-:W-:Y:S01]  /*45b0*/  IMAD.HI.U32 R34, R11, R4, RZ ;  /* 0x000000040b227227 */ /* 0x000fe200078e00ff */
[----:B------:R-:W-:Y:S02]  /*45c0*/  @P2 SHF.R.U32.HI R3, RZ, R5, R40 ;  /* 0x00000005ff032219 */ /* 0x000fe40000011628 */
[----:B------:R-:W-:Y:S02]  /*45d0*/  SEL R9, R8, R33, !P0 ;  /* 0x0000002108097207 */ /* 0x000fe40004000000 */
[----:B------:R-:W-:Y:S01]  /*45e0*/  @P2 SHF.R.U32.HI R11, RZ, R5, R34 ;  /* 0x00000005ff0b2219 */ /* 0x000fe20000011622 */
[C---:B------:R-:W-:Y:S01]  /*45f0*/  IMAD R10, R26.reuse, R3, RZ ;  /* 0x000000031a0a7224 */ /* 0x040fe200078e02ff */
[----:B------:R-:W-:Y:S01]  /*4600*/  SEL R3, R13, R38, !P4 ;  /* 0x000000260d037207 */ /* 0x000fe20006000000 */
[C---:B------:R-:W-:Y:S03]  /*4610*/  IMAD.HI.U32 R14, R9.reuse, R4, RZ ;  /* 0x00000004090e7227 */ /* 0x040fe600078e00ff */
[----:B------:R-:W-:Y:S01]  /*4620*/  ISETP.GE.AND P0, PT, R9, R10, PT ;  /* 0x0000000a0900720c */ /* 0x000fe20003f06270 */
[C---:B------:R-:W-:Y:S01]  /*4630*/  IMAD R12, R26.reuse, R11, RZ ;  /* 0x0000000b1a0c7224 */ /* 0x040fe200078e02ff */
[-C--:B------:R-:W-:Y:S04]  /*4640*/  SHF.R.U32.HI R14, RZ, R5.reuse, R14 ;  /* 0x00000005ff0e7219 */ /* 0x080fe8000001160e */
[----:B------:R-:W-:Y:S02]  /*4650*/  ISETP.GE.OR P0, PT, R3, R12, P0 ;  /* 0x0000000c0300720c */ /* 0x000fe40000706670 */
[----:B------:R-:W-:Y:S05]  /*4660*/  SEL R15, R9, R14, !P2 ;  /* 0x0000000e090f7207 */ /* 0x000fea0005000000 */
[----:B------:R-:W-:Y:S04]  /*4670*/  IMAD.MOV R14, RZ, RZ, -R15 ;  /* 0x000000ffff0e7224 */ /* 0x000fe800078e0a0f */
[----:B------:R-:W-:Y:S02]  /*4680*/  IMAD R14, R26, R14, R9 ;  /* 0x0000000e1a0e7224 */ /* 0x000fe400078e0209 */
[C---:B------:R-:W-:Y:S05]  /*4690*/  @!P0 IMAD.HI.U32 R10, R3.reuse, R4, RZ ;  /* 0x00000004030a8227 */ /* 0x040fea00078e00ff */
[----:B------:R-:W-:Y:S04]  /*46a0*/  @!P0 SHF.R.U32.HI R10, RZ, R5, R10 ;  /* 0x00000005ff0a8219 */ /* 0x000fe8000001160a */
[----:B------:R-:W-:Y:S01]  /*46b0*/  @!P0 SEL R0, R3, R10, !P2 ;  /* 0x0000000a03008207 */ /* 0x000fe20005000000 */
[----:B------:R-:W-:Y:S03]  /*46c0*/  IMAD.MOV R10, RZ, RZ, -R3 ;  /* 0x000000ffff0a7224 */ /* 0x000fe600078e0a03 */
[----:B------:R-:W-:Y:S01]  /*46d0*/  @!P0 IADD3 R15, PT, PT, R15, -R0, RZ ;  /* 0x800000000f0f8210 */ /* 0x000fe20007ffe0ff */
[----:B------:R-:W-:Y:S01]  /*46e0*/  @!P0 IMAD R0, R11, R14, R0 ;  /* 0x0000000e0b008224 */ /* 0x000fe200078e0200 */
[----:B------:R-:W-:Y:S01]  /*46f0*/  IADD3 R11, PT, PT, -R9, RZ, RZ ;  /* 0x000000ff090b7210 */ /* 0x000fe20007ffe1ff */
[----:B------:R-:W-:Y:S02]  /*4700*/  IMAD R13, R2, R10, R13 ;  /* 0x0000000a020d7224 */ /* 0x000fe400078e020d */
[----:B------:R-:W-:Y:S02]  /*4710*/  @!P0 IMAD R9, R15, R26, R3 ;  /* 0x0000001a0f098224 */ /* 0x000fe400078e0203 */
[----:B------:R-:W-:Y:S02]  /*4720*/  @!P0 IMAD.MOV.U32 R3, RZ, RZ, R0 ;  /* 0x000000ffff038224 */ /* 0x000fe400078e0000 */
[----:B------:R-:W-:Y:S02]  /*4730*/  IMAD R8, R6, R11, R8 ;  /* 0x0000000b06087224 */ /* 0x000fe400078e0208 */
[----:B------:R-:W-:Y:S02]  /*4740*/  IMAD R13, R3, R2, R13 ;  /* 0x00000002030d7224 */ /* 0x000fe400078e020d */
[----:B------:R-:W-:Y:S02]  /*4750*/  IMAD R8, R9, R6, R8 ;  /* 0x0000000609087224 */ /* 0x000fe400078e0208 */
.L_x_88:
[----:B------:R-:W-:Y:S05]  /*4760*/  BRA.U UP1, `(.L_x_89) ;  /* 0x0000000101107547 */ /* 0x000fea000b800000 */
[----:B------:R-:W-:Y:S04]  /*4770*/  MOV R0, UR6 ;  /* 0x0000000600007c02 */ /* 0x000fe80008000f00 */
[----:B------:R-:W-:Y:S04]  /*4780*/  SHF.L.U32 R3, R0, 0x1f, RZ ;  /* 0x0000001f00037819 */ /* 0x000fe800000006ff */
[----:B------:R-:W2:Y:S02]  /*4790*/  SYNCS.PHASECHK.TRANS64.TRYWAIT P0, [UR7+0x98], R3 ;  /* 0x00009803ff0075a7 */ /* 0x000ea40008001107 */
[----:B--2---:R-:W-:Y:S05]  /*47a0*/  @!P0 BRA `(.L_x_90) ;  /* 0x0000004c00348947 */ /* 0x004fea0003800000 */
.L_x_89:
[----:B------:R-:W-:Y:S02]  /*47b0*/  R2UR UR42, R20 ;  /* 0x00000000142a72ca */ /* 0x000fe400000e0000 */
[----:B------:R-:W-:Y:S02]  /*47c0*/  R2UR UR43, R21 ;  /* 0x00000000152b72ca */ /* 0x000fe400000e0000 */
[----:B------:R-:W-:Y:S02]  /*47d0*/  ISETP.NE.U32.AND P2, PT, RZ, UR4, PT ;  /* 0x00000004ff007c0c */ /* 0x000fe4000bf45070 */
[----:B------:R-:W-:Y:S02]  /*47e0*/  SHF.L.U32 R12, R32, 0x1f, RZ ;  /* 0x0000001f200c7819 */ /* 0x000fe400000006ff */
[----:B------:R-:W-:Y:S05]  /*47f0*/  ISETP.NE.AND.EX P2, PT, RZ, UR5, PT, P2 ;  /* 0x00000005ff007c0c */ /* 0x000fea000bf45320 */
[----:B------:R-:W-:Y:S02]  /*4800*/  USHF.L.U32 UR42, UR42, 0x7, URZ ;  /* 0x000000072a2a7899 */ /* 0x000fe400080006ff */
[----:B------:R-:W-:Y:S01]  /*4810*/  USHF.L.U32 UR43, UR43, 0x6, URZ ;  /* 0x000000062b2b7899 */ /* 0x000fe200080006ff */
[----:B------:R-:W-:Y:S11]  /*4820*/  BRA.U !UP4, `(.L_x_91) ;  /* 0x000000010c347547 */ /* 0x000ff6000b800000 */
[----:B------:R-:W-:Y:S01]  /*4830*/  UPLOP3.LUT UP0, UPT, UPT, UPT, UP3, 0x80, 0x8 ;  /* 0x000000000008789c */ /* 0x000fe20003f0f030 */
[----:B--2---:R-:W-:Y:S02]  /*4840*/  HFMA2 R0, -RZ, RZ, 0, 5.9604644775390625e-08 ;  /* 0x00000001ff007431 */ /* 0x004fe400000001ff */
[----:B------:R-:W-:Y:S03]  /*4850*/  IMAD.MOV.U32 R67, RZ, RZ, 0x1 ;  /* 0x00000001ff437424 */ /* 0x000fe600078e00ff */
[----:B------:R-:W-:Y:S05]  /*4860*/  PLOP3.LUT P0, PT, PT, PT, UP0, 0x80, 0x8 ;  /* 0x000000000008781c */ /* 0x000fea0003f0f008 */
[----:B------:R-:W2:Y:S01]  /*4870*/  @UP0 LDCU.64 UR10, c[0x0][0x888] ;  /* 0x00011100ff0a07ac */ /* 0x000ea20008000a00 */
[----:B------:R-:W-:Y:S07]  /*4880*/  @UP0 UIMAD UR8, UR36, UR4, URZ ;  /* 0x00000004240802a4 */ /* 0x000fee000f8e02ff */
[----:B------:R-:W-:Y:S01]  /*4890*/  @!P0 PRMT R67, R0, 0x7610, R67 ;  /* 0x0000761000438816 */ /* 0x000fe20000000043 */
[----:B--2---:R-:W-:Y:S03]  /*48a0*/  @UP0 UIMAD.WIDE UR10, UR8, 0x4, UR10 ;  /* 0x00000004080a08a5 */ /* 0x004fe6000f8e020a */
[----:B------:R-:W2:Y:S03]  /*48b0*/  @!UP0 LDCU UR8, c[0x0][0x880] ;  /* 0x00011000ff0887ac */ /* 0x000ea60008000800 */
[----:B------:R-:W-:Y:S01]  /*48c0*/  IMAD.U32 R10, RZ, RZ, UR10 ;  /* 0x0000000aff0a7e24 */ /* 0x000fe2000f8e00ff */
[----:B------:R-:W-:Y:S05]  /*48d0*/  MOV R11, UR11 ;  /* 0x0000000b000b7c02 */ /* 0x000fea0008000f00 */
[----:B------:R4:W5:Y:S02]  /*48e0*/  @P0 LDG.E R35, desc[UR46][R10.64] ;  /* 0x0000002e0a230981 */ /* 0x000964000c1e1900 */
[----:B--2-4-:R-:W-:Y:S07]  /*48f0*/  @!P0 IMAD.U32 R35, RZ, RZ, UR8 ;  /* 0x00000008ff238e24 */ /* 0x014fee000f8e00ff */
.L_x_91:
[----:B-----5:R-:W-:Y:S01]  /*4900*/  @!P2 FSETP.EQ.AND P0, PT, R35, RZ, PT ;  /* 0x000000ff2300a20b */ /* 0x020fe20003f02000 */
[----:B------:R-:W-:Y:S01]  /*4910*/  @!UPT UIADD3 URZ, UPT, UPT, URZ, URZ, URZ ;  /* 0x000000fffffff290 */ /* 0x000fe2000fffe0ff */
[----:B------:R-:W-:Y:S11]  /*4920*/  @!P2 BRA `(.L_x_92) ;  /* 0x000000000014a947 */ /* 0x000ff60003800000 */
[----:B------:R-:W-:Y:S02]  /*4930*/  LOP3.LUT P2, RZ, R67, 0xff, RZ, 0xc0, !PT ;  /* 0x000000ff43ff7812 */ /* 0x000fe4000784c0ff */
[----:B------:R-:W-:Y:S04]  /*4940*/  PLOP3.LUT P0, PT, PT, PT, UP0, 0x80, 0x8 ;  /* 0x000000000008781c */ /* 0x000fe80003f0f008 */
[----:B------:R-:W-:Y:S07]  /*4950*/  PLOP3.LUT P0, PT, P0, PT, PT, 0x8, 0x80 ;  /* 0x000000000080781c */ /* 0x000fee000070e170 */
[----:B------:R-:W-:Y:S11]  /*4960*/  @P2 FSETP.EQ.AND P0, PT, R35, RZ, PT ;  /* 0x000000ff2300220b */ /* 0x000ff60003f02000 */
[----:B------:R-:W-:Y:S02]  /*4970*/  @!UPT UIADD3 URZ, UPT, UPT, URZ, URZ, URZ ;  /* 0x000000fffffff290 */ /* 0x000fe4000fffe0ff */
.L_x_92:
[----:B------:R-:W4:Y:S01]  /*4980*/  SYNCS.PHASECHK.TRANS64.TRYWAIT P2, [UR7+0x70], R12 ;  /* 0x0000700cff0075a7 */ /* 0x000f220008041107 */
[----:B------:R-:W-:Y:S04]  /*4990*/  ELECT P4, URZ, PT ;  /* 0x0000000000ff782f */ /* 0x000fe80003880000 */
[----:B------:R-:W-:Y:S11]  /*49a0*/  PLOP3.LUT P4, PT, P0, P4, PT, 0xf2, 0x2f ;  /* 0x00000000002f781c */ /* 0x000ff60000789e72 */
[----:B------:R-:W-:Y:S02]  /*49b0*/  @!UPT UIADD3 URZ, UPT, UPT, URZ, URZ, URZ ;  /* 0x000000fffffff290 */ /* 0x000fe4000fffe0ff */
[----:B-1----:R-:W-:Y:S05]  /*49c0*/  @!P4 IADD3 R9, P0, PT, R36, 0x580, RZ ;  /* 0x000005802409c810 */ /* 0x002fea0007f1e0ff */
[----:B--2---:R-:W-:Y:S01]  /*49d0*/  @!P4 IMAD.X R0, RZ, RZ, R37, P0 ;  /* 0x000000ffff00c224 */ /* 0x004fe200000e0625 */
[----:B----4-:R-:W-:Y:S07]  /*49e0*/  @!P2 BRA `(.L_x_93) ;  /* 0x0000004800bca947 */ /* 0x010fee0003800000 */
.L_x_185:
[----:B------:R-:W-:Y:S01]  /*49f0*/  @!P4 R2UR UR9, R9 ;  /* 0x000000000909c2ca */ /* 0x000fe200000e0000 */
[----:B------:R-:W-:Y:S01]  /*4a00*/  VOTEU.ALL UP1, P4 ;  /* 0x0000000000ff7886 */ /* 0x000fe20002020000 */
[----:B------:R-:W-:Y:S01]  /*4a10*/  @!P4 R2UR UR8, R0 ;  /* 0x000000000008c2ca */ /* 0x000fe200000e0000 */
[----:B------:R-:W-:Y:S01]  /*4a20*/  VOTEU.ALL UP2, P4 ;  /* 0x0000000000ff7886 */ /* 0x000fe20002040000 */
[----:B------:R-:W-:Y:S01]  /*4a30*/  UMOV UR16, 0x0 ;  /* 0x0000000000107882 */ /* 0x000fe20000000000 */
[----:B------:R-:W-:Y:S01]  /*4a40*/  UMOV UR17, 0x10000000 ;  /* 0x1000000000117882 */ /* 0x000fe20000000000 */
[----:B------:R-:W-:Y:S01]  /*4a50*/  @!UP1 UIADD3 UR40, UPT, UPT, UR7, 0x200, URZ ;  /* 0x0000020007289890 */ /* 0x000fe2000fffe0ff */
[----:B------:R-:W-:Y:S01]  /*4a60*/  @!P4 IMAD.MOV.U32 R0, RZ, RZ, 0x2000 ;  /* 0x00002000ff00c424 */ /* 0x000fe200078e00ff */
[----:B------:R-:W-:Y:S01]  /*4a70*/  UMOV UR44, UR36 ;  /* 0x00000024002c7c82 */ /* 0x000fe20008000000 */
[----:B------:R-:W-:Y:S01]  /*4a80*/  @!UP1 UIADD3 UR10, UPT, UPT, UR42, 0x40, URZ ;  /* 0x000000402a0a9890 */ /* 0x000fe2000fffe0ff */
[----:B------:R-:W-:Y:S01]  /*4a90*/  @!P4 IADD3 R9, P0, PT, R36, 0x580, RZ ;  /* 0x000005802409c810 */ /* 0x000fe20007f1e0ff */
[----:B------:R-:W-:Y:S01]  /*4aa0*/  UMOV UR11, UR43 ;  /* 0x0000002b000b7c82 */ /* 0x000fe20008000000 */
[----:B------:R-:W-:Y:S01]  /*4ab0*/  UMOV UR12, UR36 ;  /* 0x00000024000c7c82 */ /* 0x000fe20008000000 */
[----:B------:R-:W-:Y:S01]  /*4ac0*/  IMAD.U32 R10, RZ, RZ, UR9 ;  /* 0x00000009ff0a7e24 */ /* 0x000fe2000f8e00ff */
[----:B------:R-:W-:Y:S01]  /*4ad0*/  UMOV UR9, UR41 ;  /* 0x0000002900097c82 */ /* 0x000fe20008000000 */
[----:B------:R-:W-:Y:S01]  /*4ae0*/  IMAD.U32 R11, RZ, RZ, UR8 ;  /* 0x00000008ff0b7e24 */ /* 0x000fe2000f8e00ff */
[----:B------:R-:W-:Y:S02]  /*4af0*/  @!UP1 UIADD3 UR8, UPT, UPT, UR7, 0x1200, URZ ;  /* 0x0000120007089890 */ /* 0x000fe4000fffe0ff */
[----:B------:R-:W-:Y:S01]  /*4b00*/  @!P4 R2UR UR18, R10 ;  /* 0x000000000a12c2ca */ /* 0x000fe200000e0000 */
[----:B------:R-:W-:Y:S01]  /*4b10*/  VOTEU.ALL UP1, P4 ;  /* 0x0000000000ff7886 */ /* 0x000fe20002020000 */
[----:B------:R-:W-:Y:S01]  /*4b20*/  @!P4 R2UR UR19, R11 ;  /* 0x000000000b13c2ca */ /* 0x000fe200000e0000 */
[----:B------:R-:W-:Y:S11]  /*4b30*/  UPRMT UR14, UR37, 0x654, UR41 ;  /* 0x00000654250e7896 */ /* 0x000ff60008000029 */
[----:B------:R-:W-:Y:S01]  /*4b40*/  @!UPT UIADD3 URZ, UPT, UPT, URZ, URZ, URZ ;  /* 0x000000fffffff290 */ /* 0x000fe2000fffe0ff */
[----:B------:R2:W-:Y:S01]  /*4b50*/  @!UP2 UTMALDG.3D [UR40], [UR18], desc[UR16] ;  /* 0x000010281200a5b4 */ /* 0x0005e20008011000 */
[----:B------:R2:W-:Y:S01]  /*4b60*/  @!UP1 UTMALDG.3D [UR8], [UR18], desc[UR16] ;  /* 0x00001008120095b4 */ /* 0x0005e20008011000 */
[----:B------:R4:W-:Y:S01]  /*4b70*/  @!P4 SYNCS.ARRIVE.TRANS64.RED.A0TR RZ, [UR7+0x50], R0 ;  /* 0x00005000ffffc9a7 */ /* 0x0009e20008300407 */
[----:B------:R-:W-:Y:S01]  /*4b80*/  SYNCS.ARRIVE.TRANS64.RED.A1T0 RZ, [UR14], RZ ;  /* 0x000000ffffff79a7 */ /* 0x000fe2000810040e */
[----:B----4-:R-:W-:Y:S01]  /*4b90*/  @!P4 IMAD.X R0, RZ, RZ, R37, P0 ;  /* 0x000000ffff00c224 */ /* 0x010fe200000e0625 */
[----:B------:R-:W4:Y:S02]  /*4ba0*/  SYNCS.PHASECHK.TRANS64.TRYWAIT P2, [UR7+0x78], R12 ;  /* 0x0000780cff0075a7 */ /* 0x000f240008041107 */
[----:B--2-4-:R-:W-:Y:S05]  /*4bb0*/  @!P2 BRA `(.L_x_94) ;  /* 0x000000480060a947 */ /* 0x014fea0003800000 */
.L_x_187:
        /* <DEDUP_REMOVED lines=8> */
[----:B------:R-:W-:Y:S01]  /*4c40*/  @!UP1 UIADD3 UR32, UPT, UPT, UR7, 0x2200, URZ ;  /* 0x0000220007209890 */ /* 0x000fe2000fffe0ff */
[----:B------:R-:W-:Y:S01]  /*4c50*/  @!P4 IADD3 R21, P0, PT, R36, 0x580, RZ ;  /* 0x000005802415c810 */ /* 0x000fe20007f1e0ff */
[----:B------:R-:W-:Y:S01]  /*4c60*/  UMOV UR35, UR43 ;  /* 0x0000002b00237c82 */ /* 0x000fe20008000000 */
[----:B------:R-:W-:Y:S02]  /*4c70*/  @!UP1 UIADD3 UR10, UPT, UPT, UR42, 0x50, URZ ;  /* 0x000000502a0a9890 */ /* 0x000fe4000fffe0ff */
[----:B------:R-:W-:Y:S01]  /*4c80*/  IMAD.U32 R10, RZ, RZ, UR9 ;  /* 0x00000009ff0a7e24 */ /* 0x000fe2000f8e00ff */
[----:B------:R-:W-:Y:S01]  /*4c90*/  UMOV UR9, UR33 ;  /* 0x0000002100097c82 */ /* 0x000fe20008000000 */
[----:B------:R-:W-:Y:S01]  /*4ca0*/  IMAD.U32 R11, RZ, RZ, UR8 ;  /* 0x00000008ff0b7e24 */ /* 0x000fe2000f8e00ff */
[----:B------:R-:W-:Y:S01]  /*4cb0*/  @!UP1 UIADD3 UR8, UPT, UPT, UR7, 0x3200, URZ ;  /* 0x0000320007089890 */ /* 0x000fe2000fffe0ff */
[----:B------:R-:W-:Y:S01]  /*4cc0*/  @!P4 IMAD.X R20, RZ, RZ, R37, P0 ;  /* 0x000000ffff14c224 */ /* 0x000fe200000e0625 */
[----:B------:R-:W-:Y:S01]  /*4cd0*/  @!P4 R2UR UR18, R10 ;  /* 0x000000000a12c2ca */ /* 0x000fe200000e0000 */
[----:B------:R-:W-:Y:S01]  /*4ce0*/  VOTEU.ALL UP1, P4 ;  /* 0x0000000000ff7886 */ /* 0x000fe20002020000 */
[----:B------:R-:W-:Y:S01]  /*4cf0*/  @!P4 R2UR UR19, R11 ;  /* 0x000000000b13c2ca */ /* 0x000fe200000e0000 */
[----:B------:R-:W-:Y:S01]  /*4d00*/  UMOV UR11, UR43 ;  /* 0x0000002b000b7c82 */ /* 0x000fe20008000000 */
[----:B------:R-:W-:Y:S01]  /*4d10*/  UMOV UR12, UR36 ;  /* 0x00000024000c7c82 */ /* 0x000fe20008000000 */
[----:B------:R-:W-:Y:S10]  /*4d20*/  UPRMT UR14, UR37, 0x654, UR33 ;  /* 0x00000654250e7896 */ /* 0x000ff40008000021 */
[----:B------:R2:W-:Y:S01]  /*4d30*/  @!UP2 UTMALDG.3D [UR32], [UR18], desc[UR16] ;  /* 0x000010201200a5b4 */ /* 0x0005e20008011000 */
[----:B------:R2:W-:Y:S01]  /*4d40*/  @!UP1 UTMALDG.3D [UR8], [UR18], desc[UR16] ;  /* 0x00001008120095b4 */ /* 0x0005e20008011000 */
[----:B------:R2:W-:Y:S01]  /*4d50*/  @!P4 SYNCS.ARRIVE.TRANS64.RED.A0TR RZ, [UR7+0x58], R0 ;  /* 0x00005800ffffc9a7 */ /* 0x0005e20008300407 */
[----:B------:R-:W-:Y:S01]  /*4d60*/  SYNCS.ARRIVE.TRANS64.RED.A1T0 RZ, [UR14], RZ ;  /* 0x000000ffffff79a7 */ /* 0x000fe2000810040e */
[----:B------:R-:W4:Y:S02]  /*4d70*/  SYNCS.PHASECHK.TRANS64.TRYWAIT P2, [UR7+0x80], R12 ;  /* 0x0000800cff0075a7 */ /* 0x000f240008041107 */
[----:B--2-4-:R-:W-:Y:S05]  /*4d80*/  @!P2 BRA `(.L_x_95) ;  /* 0x000000480004a947 */ /* 0x014fea0003800000 */
.L_x_189:
[----:B------:R-:W2:Y:S01]  /*4d90*/  LDC.64 R14, c[0x0][0xb10] ;  /* 0x0002c400ff0e7b82 */ /* 0x000ea20000000a00 */
[----:B------:R-:W-:Y:S01]  /*4da0*/  @!P4 R2UR UR9, R21 ;  /* 0x000000001509c2ca */ /* 0x000fe200000e0000 */
[----:B------:R-:W-:Y:S01]  /*4db0*/  VOTEU.ALL UP1, P4 ;  /* 0x0000000000ff7886 */ /* 0x000fe20002020000 */
[----:B------:R-:W-:Y:S01]  /*4dc0*/  @!P4 R2UR UR8, R20 ;  /* 0x000000001408c2ca */ /* 0x000fe200000e0000 */
[----:B------:R-:W-:Y:S01]  /*4dd0*/  VOTEU.ALL UP2, P4 ;  /* 0x0000000000ff7886 */ /* 0x000fe20002040000 */
[----:B------:R-:W-:Y:S03]  /*4de0*/  UMOV UR16, 0x0 ;  /* 0x0000000000107882 */ /* 0x000fe60000000000 */
[----:B------:R-:W4:Y:S01]  /*4df0*/  LDC.64 R10, c[0x0][0xb18] ;  /* 0x0002c600ff0a7b82 */ /* 0x000f220000000a00 */
[----:B------:R-:W-:Y:S01]  /*4e00*/  @!UP1 UIADD3 UR26, UPT, UPT, UR42, 0x20, URZ ;  /* 0x000000202a1a9890 */ /* 0x000fe2000fffe0ff */
[----:B------:R-:W-:Y:S01]  /*4e10*/  @P3 SHF.R.U32.HI R24, RZ, 0x10, R29 ;  /* 0x00000010ff183819 */ /* 0x000fe2000001161d */
[----:B------:R-:W-:Y:S01]  /*4e20*/  @!UP1 UIADD3 UR24, UPT, UPT, UR7, 0x4200, URZ ;  /* 0x0000420007189890 */ /* 0x000fe2000fffe0ff */
[----:B------:R-:W-:Y:S01]  /*4e30*/  VIADD R27, R27, 0x1 ;  /* 0x000000011b1b7836 */ /* 0x000fe20000000000 */
[----:B------:R-:W-:Y:S03]  /*4e40*/  UMOV UR17, 0x10000000 ;  /* 0x1000000000117882 */ /* 0x000fe60000000000 */
[----:B------:R-:W5:Y:S01]  /*4e50*/  @!P1 LDC R0, c[0x0][0xb20] ;  /* 0x0002c800ff009b82 */ /* 0x000f620000000800 */
[----:B------:R-:W-:Y:S01]  /*4e60*/  UMOV UR27, UR43 ;  /* 0x0000002b001b7c82 */ /* 0x000fe20008000000 */
[----:B------:R-:W-:Y:S01]  /*4e70*/  IMAD.U32 R20, RZ, RZ, UR9 ;  /* 0x00000009ff147e24 */ /* 0x000fe2000f8e00ff */
[----:B------:R-:W-:Y:S05]  /*4e80*/  UMOV UR28, UR36 ;  /* 0x00000024001c7c82 */ /* 0x000fea0008000000 */
[----:B-1----:R-:W1:Y:S01]  /*4e90*/  @!P1 LDC R3, c[0x0][0xb0c] ;  /* 0x0002c300ff039b82 */ /* 0x002e620000000800 */
[----:B------:R-:W-:Y:S01]  /*4ea0*/  IMAD.U32 R21, RZ, RZ, UR8 ;  /* 0x00000008ff157e24 */ /* 0x000fe2000f8e00ff */
[----:B------:R-:W-:Y:S01]  /*4eb0*/  @!UP1 UIADD3 UR10, UPT, UPT, UR42, 0x60, URZ ;  /* 0x000000602a0a9890 */ /* 0x000fe2000fffe0ff */
[----:B------:R-:W-:Y:S01]  /*4ec0*/  @!P4 R2UR UR18, R20 ;  /* 0x000000001412c2ca */ /* 0x000fe200000e0000 */
[----:B------:R-:W-:Y:S01]  /*4ed0*/  @!UP1 UIADD3 UR8, UPT, UPT, UR7, 0x5200, URZ ;  /* 0x0000520007089890 */ /* 0x000fe2000fffe0ff */
[----:B------:R-:W-:Y:S01]  /*4ee0*/  @!P4 IMAD.MOV.U32 R20, RZ, RZ, 0x2000 ;  /* 0x00002000ff14c424 */ /* 0x000fe200078e00ff */
[----:B------:R-:W-:Y:S01]  /*4ef0*/  @!P4 R2UR UR19, R21 ;  /* 0x000000001513c2ca */ /* 0x000fe200000e0000 */
[----:B------:R-:W-:Y:S01]  /*4f00*/  VOTEU.ALL UP1, P4 ;  /* 0x0000000000ff7886 */ /* 0x000fe20002020000 */
[----:B------:R-:W-:Y:S01]  /*4f10*/  UMOV UR9, UR25 ;  /* 0x0000001900097c82 */ /* 0x000fe20008000000 */
[----:B------:R-:W-:Y:S01]  /*4f20*/  UMOV UR11, UR43 ;  /* 0x0000002b000b7c82 */ /* 0x000fe20008000000 */
[----:B------:R-:W-:Y:S01]  /*4f30*/  UMOV UR12, UR36 ;  /* 0x00000024000c7c82 */ /* 0x000fe20008000000 */
[----:B------:R-:W-:Y:S08]  /*4f40*/  UPRMT UR14, UR37, 0x654, UR25 ;  /* 0x00000654250e7896 */ /* 0x000ff00008000019 */
[----:B------:R1:W-:Y:S02]  /*4f50*/  @!UP2 UTMALDG.3D [UR24], [UR18], desc[UR16] ;  /* 0x000010181200a5b4 */ /* 0x0003e40008011000 */
[----:B-1----:R-:W-:Y:S01]  /*4f60*/  @!P1 ISETP.NE.AND P2, PT, R3, 0x1, PT ;  /* 0x000000010300980c */ /* 0x002fe20003f45270 */
[C---:B--2---:R-:W-:Y:S01]  /*4f70*/  @!P1 IMAD.HI.U32 R14, R13.reuse, R14, RZ ;  /* 0x0000000e0d0e9227 */ /* 0x044fe200078e00ff */
[----:B----4-:R-:W-:Y:S01]  /*4f80*/  @!P1 ISETP.NE.AND P0, PT, R10, 0x1, PT ;  /* 0x000000010a00980c */ /* 0x010fe20003f05270 */
[----:B------:R1:W-:Y:S01]  /*4f90*/  @!UP1 UTMALDG.3D [UR8], [UR18], desc[UR16] ;  /* 0x00001008120095b4 */ /* 0x0003e20008011000 */
[----:B------:R1:W-:Y:S01]  /*4fa0*/  @!P4 SYNCS.ARRIVE.TRANS64.RED.A0TR RZ, [UR7+0x60], R20 ;  /* 0x00006014ffffc9a7 */ /* 0x0003e20008300407 */
[C---:B------:R-:W-:Y:S01]  /*4fb0*/  @!P1 IMAD.HI.U32 R11, R8.reuse, R11, RZ ;  /* 0x0000000b080b9227 */ /* 0x040fe200078e00ff */
[----:B------:R-:W-:Y:S04]  /*4fc0*/  @!P1 SHF.R.U32.HI R14, RZ, R15, R14 ;  /* 0x0000000fff0e9219 */ /* 0x000fe8000001160e */
[----:B-----5:R-:W-:Y:S02]  /*4fd0*/  @!P1 SHF.R.U32.HI R9, RZ, R0, R11 ;  /* 0x00000000ff099219 */ /* 0x020fe4000001160b */
[----:B------:R-:W-:Y:S02]  /*4fe0*/  @!P1 SEL R14, R13, R14, !P2 ;  /* 0x0000000e0d0e9207 */ /* 0x000fe40005000000 */
[----:B------:R-:W-:Y:S05]  /*4ff0*/  @!P1 SEL R9, R8, R9, !P0 ;  /* 0x0000000908099207 */ /* 0x000fea0004000000 */
[----:B------:R-:W-:Y:S01]  /*5000*/  @!P1 IMAD.IADD R0, R9, 0x1, -R14 ;  /* 0x0000000109009824 */ /* 0x000fe200078e0a0e */
[----:B------:R-:W-:Y:S01]  /*5010*/  SYNCS.ARRIVE.TRANS64.RED.A1T0 RZ, [UR14], RZ ;  /* 0x000000ffffff79a7 */ /* 0x000fe2000810040e */
[----:B------:R-:W-:Y:S02]  /*5020*/  @!P1 IMAD.IADD R9, R14, 0x1, -R9 ;  /* 0x000000010e099824 */ /* 0x000fe400078e0a09 */
[----:B------:R-:W-:Y:S02]  /*5030*/  @!P1 IMAD R13, R0, R3, R13 ;  /* 0x00000003000d9224 */ /* 0x000fe400078e020d */
[----:B------:R-:W-:Y:S01]  /*5040*/  @!P1 IMAD R8, R9, R10, R8 ;  /* 0x0000000a09089224 */ /* 0x000fe200078e0208 */
[----:B------:R-:W2:Y:S02]  /*5050*/  SYNCS.PHASECHK.TRANS64.TRYWAIT P5, [UR7+0x88], R12 ;  /* 0x0000880cff0075a7 */ /* 0x000ea400080a1107 */
[----:B-12---:R-:W-:Y:S05]  /*5060*/  @!P5 BRA `(.L_x_96) ;  /* 0x000000440064d947 */ /* 0x006fea0003800000 */
.L_x_191:
[----:B-1----:R-:W-:Y:S01]  /*5070*/  @!P4 IADD3 R3, P0, PT, R36, 0x580, RZ ;  /* 0x000005802403c810 */ /* 0x002fe20007f1e0ff */
[----:B------:R-:W-:Y:S01]  /*5080*/  VOTEU.ALL UP1, P4 ;  /* 0x0000000000ff7886 */ /* 0x000fe20002020000 */
[----:B------:R-:W-:Y:S01]  /*5090*/  VOTEU.ALL UP2, P4 ;  /* 0x0000000000ff7886 */ /* 0x000fe20002040000 */
[----:B------:R-:W-:Y:S01]  /*50a0*/  UMOV UR14, 0x0 ;  /* 0x00000000000e7882 */ /* 0x000fe20000000000 */
[----:B------:R-:W-:Y:S01]  /*50b0*/  @!P4 R2UR UR9, R3 ;  /* 0x000000000309c2ca */ /* 0x000fe200000e0000 */
[----:B------:R-:W-:Y:S01]  /*50c0*/  @!P4 IMAD.X R0, RZ, RZ, R37, P0 ;  /* 0x000000ffff00c224 */ /* 0x000fe200000e0625 */
[----:B------:R-:W-:Y:S01]  /*50d0*/  @!UP1 UIADD3 UR17, UPT, UPT, UR7, 0x68, URZ ;  /* 0x0000006807119890 */ /* 0x000fe2000fffe0ff */
[----:B------:R-:W-:Y:S01]  /*50e0*/  ISETP.NE.AND P0, PT, R27, 0x2, PT ;  /* 0x000000021b00780c */ /* 0x000fe20003f05270 */
[----:B------:R-:W-:Y:S01]  /*50f0*/  @!UP1 UIADD3 UR18, UPT, UPT, UR42, 0x30, URZ ;  /* 0x000000302a129890 */ /* 0x000fe2000fffe0ff */
[----:B------:R-:W-:Y:S01]  /*5100*/  LOP3.LUT R32, R32, 0x1, RZ, 0x3c, !PT ;  /* 0x0000000120207812 */ /* 0x000fe200078e3cff */
[----:B------:R-:W-:Y:S01]  /*5110*/  @!UP1 UIADD3 UR16, UPT, UPT, UR7, 0x6200, URZ ;  /* 0x0000620007109890 */ /* 0x000fe2000fffe0ff */
[----:B------:R-:W-:Y:S01]  /*5120*/  @!P4 R2UR UR8, R0 ;  /* 0x000000000008c2ca */ /* 0x000fe200000e0000 */
[----:B------:R-:W-:Y:S01]  /*5130*/  UMOV UR15, 0x10000000 ;  /* 0x10000000000f7882 */ /* 0x000fe20000000000 */
[----:B------:R-:W-:Y:S01]  /*5140*/  UMOV UR19, UR43 ;  /* 0x0000002b00137c82 */ /* 0x000fe20008000000 */
[----:B------:R-:W-:Y:S01]  /*5150*/  UMOV UR20, UR36 ;  /* 0x0000002400147c82 */ /* 0x000fe20008000000 */
[----:B------:R-:W-:Y:S01]  /*5160*/  @!UP1 UIADD3 UR10, UPT, UPT, UR42, 0x70, URZ ;  /* 0x000000702a0a9890 */ /* 0x000fe2000fffe0ff */
[----:B------:R-:W-:Y:S01]  /*5170*/  SEL R0, RZ, 0x1, P0 ;  /* 0x00000001ff007807 */ /* 0x000fe20000000000 */
[----:B------:R-:W-:Y:S01]  /*5180*/  IMAD.U32 R10, RZ, RZ, UR9 ;  /* 0x00000009ff0a7e24 */ /* 0x000fe2000f8e00ff */
[----:B------:R-:W-:Y:S01]  /*5190*/  UMOV UR11, UR43 ;  /* 0x0000002b000b7c82 */ /* 0x000fe20008000000 */
[----:B------:R-:W-:Y:S01]  /*51a0*/  UMOV UR12, UR36 ;  /* 0x00000024000c7c82 */ /* 0x000fe20008000000 */
[----:B------:R-:W-:Y:S01]  /*51b0*/  UMOV UR9, UR17 ;  /* 0x0000001100097c82 */ /* 0x000fe20008000000 */
[----:B------:R-:W-:Y:S01]  /*51c0*/  @P3 R2UR UR36, R24 ;  /* 0x00000000182432ca */ /* 0x000fe200000e0000 */
[----:B------:R-:W-:Y:S01]  /*51d0*/  IMAD.IADD R20, R8, 0x1, R66 ;  /* 0x0000000108147824 */ /* 0x000fe200078e0242 */
[----:B------:R-:W-:Y:S01]  /*51e0*/  @!P4 R2UR UR22, R10 ;  /* 0x000000000a16c2ca */ /* 0x000fe200000e0000 */
[----:B------:R-:W-:Y:S01]  /*51f0*/  IMAD.U32 R11, RZ, RZ, UR8 ;  /* 0x00000008ff0b7e24 */ /* 0x000fe2000f8e00ff */
[----:B------:R-:W-:Y:S01]  /*5200*/  @!UP1 UIADD3 UR8, UPT, UPT, UR7, 0x7200, URZ ;  /* 0x0000720007089890 */ /* 0x000fe2000fffe0ff */
[----:B------:R-:W-:Y:S01]  /*5210*/  LOP3.LUT R25, R25, R0, RZ, 0x3c, !PT ;  /* 0x0000000019197212 */ /* 0x000fe200078e3cff */
[----:B------:R-:W-:Y:S01]  /*5220*/  VOTEU.ALL UP1, P4 ;  /* 0x0000000000ff7886 */ /* 0x000fe20002020000 */
[----:B------:R-:W-:Y:S01]  /*5230*/  IMAD.IADD R21, R13, 0x1, R68 ;  /* 0x000000010d157824 */ /* 0x000fe200078e0244 */
[----:B------:R-:W-:Y:S02]  /*5240*/  @!P4 R2UR UR23, R11 ;  /* 0x000000000b17c2ca */ /* 0x000fe400000e0000 */
[----:B------:R-:W-:Y:S11]  /*5250*/  SEL R27, R27, RZ, P0 ;  /* 0x000000ff1b1b7207 */ /* 0x000ff60000000000 */
[----:B------:R2:W-:Y:S01]  /*5260*/  @!UP2 UTMALDG.3D [UR16], [UR22], desc[UR14] ;  /* 0x00000e101600a5b4 */ /* 0x0005e20008011000 */
[----:B------:R2:W-:Y:S01]  /*5270*/  @!UP1 UTMALDG.3D [UR8], [UR22], desc[UR14] ;  /* 0x00000e08160095b4 */ /* 0x0005e20008011000 */
[----:B------:R2:W-:Y:S01]  /*5280*/  @!P4 SYNCS.ARRIVE.TRANS64.RED.A0TR RZ, [UR7+0x68], R23 ;  /* 0x00006817ffffc9a7 */ /* 0x0005e20008300407 */
[----:B------:R-:W-:Y:S01]  /*5290*/  UPLOP3.LUT UP1, UPT, UPT, UPT, UPT, 0x80, 0x8 ;  /* 0x000000000008789c */ /* 0x000fe20003f2f070 */
[----:B------:R-:W-:Y:S01]  /*52a0*/  SYNCS.ARRIVE.TRANS64.RED.A1T0 RZ, [UR13], RZ ;  /* 0x000000ffffff79a7 */ /* 0x000fe2000810040d */
[----:B------:R-:W-:Y:S09]  /*52b0*/  @P3 BRA `(.L_x_97) ;  /* 0xfffffff000303947 */ /* 0x000ff2000383ffff */
[----:B------:R-:W-:-:S04]  /*52c0*/  SHF.L.U32 R3, R32, 0x1f, RZ ;  /* 0x0000001f20037819 */ /* 0x000fc800000006ff */
[----:B------:R-:W1:Y:S02]  /*52d0*/  SYNCS.PHASECHK.TRANS64.TRYWAIT P0, [UR7+0x70], R3 ;  /* 0x00007003ff0075a7 */ /* 0x000e640008001107 */
[----:B-1----:R-:W-:Y:S05]  /*52e0*/  @!P0 BRA `(.L_x_98) ;  /* 0x0000004000dc8947 */ /* 0x002fea0003800000 */
.L_x_193:
[----:B------:R-:W4:Y:S02]  /*52f0*/  SYNCS.PHASECHK.TRANS64.TRYWAIT P0, [UR7+0x78], R3 ;  /* 0x00007803ff0075a7 */ /* 0x000f240008001107 */
[----:B----4-:R-:W-:Y:S05]  /*5300*/  @!P0 BRA `(.L_x_99) ;  /* 0x0000004000ec8947 */ /* 0x010fea0003800000 */
.L_x_195:
[----:B------:R-:W4:Y:S02]  /*5310*/  SYNCS.PHASECHK.TRANS64.TRYWAIT P0, [UR7+0x80], R3 ;  /* 0x00008003ff0075a7 */ /* 0x000f240008001107 */
[----:B----4-:R-:W-:Y:S05]  /*5320*/  @!P0 BRA `(.L_x_100) ;  /* 0x0000004000fc8947 */ /* 0x010fea0003800000 */
.L_x_197:
[----:B-1----:R-:W-:-:S07]  /*5330*/  MOV R0, UR7 ;  /* 0x0000000700007c02 */ /* 0x002fce0008000f00 */
.L_x_101:
[----:B-1----:R-:W-:-:S04]  /*5340*/  SHF.L.U32 R3, R32, 0x1f, RZ ;  /* 0x0000001f20037819 */ /* 0x002fc800000006ff */
[----:B------:R1:W4:Y:S03]  /*5350*/  SYNCS.PHASECHK.TRANS64.TRYWAIT P0, [R0+URZ+0x88], R3 ;  /* 0x00008803000075a7 */ /* 0x00032600080011ff */
[----:B----4-:R-:W-:Y:S05]  /*5360*/  @!P0 NANOSLEEP.SYNCS 0x989680 ;  /* 0x009896800000895d */ /* 0x010fea0003900000 */
[----:B------:R-:W4:Y:S02]  /*5370*/  @!P0 SYNCS.PHASECHK.TRANS64 P0, [R0+URZ+0x88], R3 ;  /* 0x00008803000085a7 */ /* 0x000f2400080010ff */
[----:B--2-4-:R-:W-:Y:S05]  /*5380*/  @P0 EXIT ;  /* 0x000000000000094d */ /* 0x014fea0003800000 */
[----:B------:R-:W-:Y:S05]  /*5390*/  BRA `(.L_x_101) ;  /* 0xfffffffc00e87947 */ /* 0x000fea000383ffff */
.L_x_86:
[----:B------:R-:W-:-:S06]  /*53a0*/  UISETP.GE.AND UP1, UPT, UR10, 0x4, UPT ;  /* 0x000000040a00788c */ /* 0x000fcc000bf26270 */
[----:B------:R-:W-:-:S13]  /*53b0*/  PLOP3.LUT P0, PT, PT, PT, UP1, 0x80, 0x8 ;  /* 0x000000000008781c */ /* 0x000fda0003f0f018 */
[----:B------:R-:W-:Y:S05]  /*53c0*/  @!P0 EXIT ;  /* 0x000000000000894d */ /* 0x000fea0003800000 */
[----:B------:R-:W-:Y:S01]  /*53d0*/  BAR.SYNC.DEFER_BLOCKING 0x6, 0xa0 ;  /* 0x0182800000007b1d */ /* 0x000fe20000010000 */
[C---:B------:R-:W-:Y:S01]  /*53e0*/  IMAD.SHL.U32 R4, R81.reuse, 0x10, RZ ;  /* 0x0000001051047824 */ /* 0x040fe200078e00ff */
[C---:B------:R-:W-:Y:S01]  /*53f0*/  SHF.L.U32 R2, R72.reuse, 0x15, RZ ;  /* 0x0000001548027819 */ /* 0x040fe200000006ff */
[----:B------:R-:W-:Y:S01]  /*5400*/  IMAD.SHL.U32 R5, R72, 0x200, RZ ;  /* 0x0000020048057824 */ /* 0x000fe200078e00ff */
[C---:B------:R-:W-:Y:S01]  /*5410*/  LOP3.LUT R82, R81.reuse, 0x60, RZ, 0xc0, !PT ;  /* 0x0000006051527812 */ /* 0x040fe200078ec0ff */
[C---:B------:R-:W-:Y:S01]  /*5420*/  IMAD.SHL.U32 R3, R81.reuse, 0x2, RZ ;  /* 0x0000000251037824 */ /* 0x040fe200078e00ff */
[----:B------:R-:W-:Y:S02]  /*5430*/  UMOV UR48, 0x400 ;  /* 0x0000040000307882 */ /* 0x000fe40000000000 */
[----:B------:R-:W1:Y:S01]  /*5440*/  LDC R71, c[0x0][0x370] ;  /* 0x0000dc00ff477b82 */ /* 0x000e620000000800 */
[----:B------:R-:W-:Y:S01]  /*5450*/  ULEA UR48, UR37, UR48, 0x18 ;  /* 0x0000003025307291 */ /* 0x000fe2000f8ec0ff */
[C---:B------:R-:W-:Y:S01]  /*5460*/  LOP3.LUT R80, R4.reuse, 0x590, RZ, 0xc0, !PT ;  /* 0x0000059004507812 */ /* 0x040fe200078ec0ff */
[C---:B------:R-:W-:Y:S01]  /*5470*/  IMAD.U32 R33, R81.reuse, 0x10000, RZ ;  /* 0x0001000051217824 */ /* 0x040fe200078e00ff */
[----:B------:R-:W-:Y:S01]  /*5480*/  LOP3.LUT R4, R4, 0x60, RZ, 0xc0, !PT ;  /* 0x0000006004047812 */ /* 0x000fe200078ec0ff */
[----:B------:R-:W-:Y:S01]  /*5490*/  UIADD3 UR4, UPT, UPT, UR48, 0x200, URZ ;  /* 0x0000020030047890 */ /* 0x000fe2000fffe0ff */
[----:B------:R-:W-:Y:S01]  /*54a0*/  LOP3.LUT R80, R80, 0x200, R5, 0xf8, !PT ;  /* 0x0000020050507812 */ /* 0x000fe200078ef805 */
[----:B------:R-:W-:Y:S01]  /*54b0*/  HFMA2 R30, -RZ, RZ, 0, 0 ;  /* 0x00000000ff1e7431 */ /* 0x000fe200000001ff */
[----:B------:R-:W2:Y:S01]  /*54c0*/  LDC R28, c[0x0][0xb0c] ;  /* 0x0002c300ff1c7b82 */ /* 0x000ea20000000800 */
[----:B------:R-:W-:Y:S01]  /*54d0*/  LOP3.LUT R3, R4, 0xc, R3, 0xf8, !PT ;  /* 0x0000000c04037812 */ /* 0x000fe200078ef803 */
[----:B------:R-:W-:Y:S01]  /*54e0*/  IMAD.MOV.U32 R77, RZ, RZ, 0x1 ;  /* 0x00000001ff4d7424 */ /* 0x000fe200078e00ff */
[----:B------:R-:W-:Y:S01]  /*54f0*/  LOP3.LUT R2, R2, 0x200000, RZ, 0xc0, !PT ;  /* 0x0020000002027812 */ /* 0x000fe200078ec0ff */
[----:B------:R-:W-:Y:S01]  /*5500*/  IMAD.MOV.U32 R76, RZ, RZ, RZ ;  /* 0x000000ffff4c7224 */ /* 0x000fe200078e00ff */
[----:B------:R-:W-:Y:S01]  /*5510*/  LOP3.LUT R80, R80, R3, RZ, 0xfc, !PT ;  /* 0x0000000350507212 */ /* 0x000fe200078efcff */
[----:B------:R-:W-:Y:S01]  /*5520*/  IMAD.MOV.U32 R85, RZ, RZ, RZ ;  /* 0x000000ffff557224 */ /* 0x000fe200078e00ff */
[----:B------:R-:W-:Y:S01]  /*5530*/  MOV R73, UR4 ;  /* 0x0000000400497c02 */ /* 0x000fe20008000f00 */
[----:B------:R-:W3:Y:S01]  /*5540*/  LDC R69, c[0x0][0xb20] ;  /* 0x0002c800ff457b82 */ /* 0x000ee20000000800 */
[----:B------:R-:W4:Y:S01]  /*5550*/  LDS R0, [UR48+0x150] ;  /* 0x00015030ff007984 */ /* 0x000f220008000800 */
[C---:B------:R-:W-:Y:S01]  /*5560*/  LOP3.LUT R79, R81.reuse, 0x2, RZ, 0xc0, !PT ;  /* 0x00000002514f7812 */ /* 0x040fe200078ec0ff */
[----:B------:R-:W1:Y:S01]  /*5570*/  LDCU.64 UR52, c[0x0][0x348] ;  /* 0x00006900ff3477ac */ /* 0x000e620008000a00 */
[----:B------:R-:W-:Y:S01]  /*5580*/  LOP3.LUT R33, R2, 0x400000, R33, 0xf8, !PT ;  /* 0x0040000002217812 */ /* 0x000fe200078ef821 */
[----:B------:R-:W-:Y:S01]  /*5590*/  IMAD R80, R80, 0x4, R73 ;  /* 0x0000000450507824 */ /* 0x000fe200078e0249 */
[----:B------:R-:W-:Y:S01]  /*55a0*/  LOP3.LUT R81, R81, 0x4, RZ, 0xc0, !PT ;  /* 0x0000000451517812 */ /* 0x000fe200078ec0ff */
[----:B------:R-:W1:Y:S01]  /*55b0*/  LDCU.64 UR38, c[0x0][0x888] ;  /* 0x00011100ff2677ac */ /* 0x000e620008000a00 */
[----:B------:R-:W1:Y:S01]  /*55c0*/  LDC R27, c[0x0][0xb30] ;  /* 0x0002cc00ff1b7b82 */ /* 0x000e620000000800 */
[----:B------:R-:W-:Y:S01]  /*55d0*/  MOV R75, RZ ;  /* 0x000000ff004b7202 */ /* 0x000fe20000000f00 */
[--C-:B------:R-:W-:Y:S01]  /*55e0*/  IMAD R79, R79, -0x10, R80.reuse ;  /* 0xfffffff04f4f7824 */ /* 0x100fe200078e0250 */
[----:B------:R-:W1:Y:S01]  /*55f0*/  LDCU.64 UR44, c[0x0][0x890] ;  /* 0x00011200ff2c77ac */ /* 0x000e620008000a00 */
[----:B------:R-:W-:Y:S01]  /*5600*/  IMAD R78, R81, -0x10, R80 ;  /* 0xfffffff0514e7824 */ /* 0x000fe200078e0250 */
[----:B------:R-:W-:-:S03]  /*5610*/  UMOV UR49, URZ ;  /* 0x000000ff00317c82 */ /* 0x000fc60008000000 */
[----:B------:R-:W1:Y:S01]  /*5620*/  LDC.64 R64, c[0x0][0xb10] ;  /* 0x0002c400ff407b82 */ /* 0x000e620000000a00 */
[----:B------:R-:W-:-:S07]  /*5630*/  UMOV UR51, URZ ;  /* 0x000000ff00337c82 */ /* 0x000fce0008000000 */
[----:B------:R-:W1:Y:S08]  /*5640*/  LDC.64 R24, c[0x0][0xb18] ;  /* 0x0002c600ff187b82 */ /* 0x000e700000000a00 */
[----:B------:R-:W1:Y:S08]  /*5650*/  LDC.64 R22, c[0x0][0xb28] ;  /* 0x0002ca00ff167b82 */ /* 0x000e700000000a00 */
[----:B------:R-:W1:Y:S01]  /*5660*/  LDC.64 R62, c[0x0][0x8b0] ;  /* 0x00022c00ff3e7b82 */ /* 0x000e620000000a00 */
[----:B----4-:R-:W-:-:S07]  /*5670*/  IMAD.IADD R33, R0, 0x1, R33 ;  /* 0x0000000100217824 */ /* 0x010fce00078e0221 */
[----:B------:R-:W4:Y:S08]  /*5680*/  LDC.64 R60, c[0x0][0x8a8] ;  /* 0x00022a00ff3c7b82 */ /* 0x000f300000000a00 */
[----:B--23--:R-:W1:Y:S02]  /*5690*/  LDC R70, c[0x0][0x374] ;  /* 0x0000dd00ff467b82 */ /* 0x00ce640000000800 */
.L_x_145:
[----:B------:R-:W-:Y:S02]  /*56a0*/  LEA R0, R85, UR48, 0x3 ;  /* 0x0000003055007c11 */ /* 0x000fe4000f8e18ff */
[----:B------:R-:W-:Y:S02]  /*56b0*/  SHF.L.U32 R3, R75, 0x1f, RZ ;  /* 0x0000001f4b037819 */ /* 0x000fe400000006ff */
[----:B-1----:R-:W-:Y:S02]  /*56c0*/  LEA R16, R85, UR48, 0x4 ;  /* 0x0000003055107c11 */ /* 0x002fe4000f8e20ff */
[----:B------:R-:W2:Y:S02]  /*56d0*/  SYNCS.PHASECHK.TRANS64.TRYWAIT P0, [R0+URZ+0xa0], R3 ;  /* 0x0000a003000075a7 */ /* 0x000ea400080011ff */
[----:B--23--:R-:W-:Y:S05]  /*56e0*/  @!P0 BRA `(.L_x_102) ;  /* 0x0000004000248947 */ /* 0x00cfea0003800000 */
.L_x_198:
[----:B------:R-:W3:Y:S01]  /*56f0*/  LDC.64 R12, c[0x0][0xb10] ;  /* 0x0002c400ff0c7b82 */ /* 0x000ee20000000a00 */
[----:B------:R-:W4:Y:S01]  /*5700*/  LDS.128 R16, [R16+0x130] ;  /* 0x0001300010107984 */ /* 0x000f220000000c00 */
[----:B-1----:R-:W-:Y:S01]  /*5710*/  ISETP.NE.AND P1, PT, R27, 0x1, PT ;  /* 0x000000011b00780c */ /* 0x002fe20003f25270 */
[----:B--2---:R-:W-:Y:S01]  /*5720*/  VIADD R0, R0, 0xb0 ;  /* 0x000000b000007836 */ /* 0x004fe20000000000 */
[----:B------:R-:W-:Y:S04]  /*5730*/  ISETP.GE.AND P0, PT, R26, 0x1, PT ;  /* 0x000000011a00780c */ /* 0x000fe80003f06270 */
[----:B------:R-:W1:Y:S01]  /*5740*/  LDC.64 R10, c[0x0][0xb18] ;  /* 0x0002c600ff0a7b82 */ /* 0x000e620000000a00 */
[----:B------:R-:W-:Y:S01]  /*5750*/  PRMT R0, RZ, 0x654, R0 ;  /* 0x00000654ff007816 */ /* 0x000fe20000000000 */
[----:B------:R-:W-:Y:S01]  /*5760*/  @!PT LDS RZ, [RZ] ;  /* 0x00000000fffff984 */ /* 0x000fe20000000800 */
[----:B------:R-:W-:Y:S01]  /*5770*/  @!PT LDS RZ, [RZ] ;  /* 0x00000000fffff984 */ /* 0x000fe20000000800 */
[----:B------:R-:W-:Y:S01]  /*5780*/  @!PT LDS RZ, [RZ] ;  /* 0x00000000fffff984 */ /* 0x000fe20000000800 */
[----:B------:R-:W-:Y:S01]  /*5790*/  @!PT LDS RZ, [RZ] ;  /* 0x00000000fffff984 */ /* 0x000fe20000000800 */
[----:B------:R2:W-:Y:S06]  /*57a0*/  MEMBAR.ALL.CTA ;  /* 0x0000000000007992 */ /* 0x0005ec0000008000 */
[----:B--2---:R-:W2:Y:S01]  /*57b0*/  FENCE.VIEW.ASYNC.S ;  /* 0x00000000000073c6 */ /* 0x004ea20000000000 */
[----:B------:R-:W1:Y:S08]  /*57c0*/  @!P1 LDC R14, c[0x0][0xb20] ;  /* 0x0002c800ff0e9b82 */ /* 0x000e700000000800 */
[----:B------:R-:W1:Y:S01]  /*57d0*/  @!P1 LDC R9, c[0x0][0xb0c] ;  /* 0x0002c300ff099b82 */ /* 0x000e620000000800 */
[----:B--2---:R2:W-:Y:S01]  /*57e0*/  SYNCS.ARRIVE.TRANS64.RED.A1T0 RZ, [R0+URZ], RZ ;  /* 0x000000ff00ff79a7 */ /* 0x0045e200081004ff */
[----:B----4-:R-:W-:Y:S04]  /*57f0*/  LOP3.LUT P4, RZ, R18, 0x1, RZ, 0xc0, !PT ;  /* 0x0000000112ff7812 */ /* 0x010fe8000788c0ff */
[----:B------:R-:W-:Y:S09]  /*5800*/  P2R R83, PR, RZ, 0x10 ;  /* 0x00000010ff537803 */ /* 0x000ff20000000000 */
[----:B------:R-:W-:Y:S02]  /*5810*/  @P4 MOV R31, R16 ;  /* 0x00000010001f4202 */ /* 0x000fe40000000f00 */
[----:B------:R-:W-:Y:S01]  /*5820*/  @P4 LOP3.LUT R29, R17, 0xffff, RZ, 0xc0, !PT ;  /* 0x0000ffff111d4812 */ /* 0x000fe200078ec0ff */
[----:B--23--:R-:W-:Y:S06]  /*5830*/  @!P0 BRA `(.L_x_103) ;  /* 0x0000000000a48947 */ /* 0x00cfec0003800000 */
[----:B------:R-:W-:Y:S01]  /*5840*/  IMAD.HI.U32 R36, R70, R25, RZ ;  /* 0x0000001946247227 */ /* 0x000fe200078e00ff */
[----:B------:R-:W-:Y:S02]  /*5850*/  ISETP.NE.AND P0, PT, R24, 0x1, PT ;  /* 0x000000011800780c */ /* 0x000fe40003f05270 */
[----:B------:R-:W-:Y:S01]  /*5860*/  ISETP.NE.AND P2, PT, R26, 0x1, PT ;  /* 0x000000011a00780c */ /* 0x000fe20003f45270 */
[-C--:B------:R-:W-:Y:S01]  /*5870*/  IMAD.HI.U32 R34, R71, R64.reuse, RZ ;  /* 0x0000004047227227 */ /* 0x080fe200078e00ff */
[----:B------:R-:W-:Y:S02]  /*5880*/  SHF.R.U32.HI R37, RZ, R69, R36 ;  /* 0x00000045ff257219 */ /* 0x000fe40000011624 */
[----:B------:R-:W-:Y:S01]  /*5890*/  ISETP.NE.AND P3, PT, R28, 0x1, PT ;  /* 0x000000011c00780c */ /* 0x000fe20003f65270 */
[----:B------:R-:W-:Y:S01]  /*58a0*/  IMAD.HI.U32 R40, R29, R25, RZ ;  /* 0x000000191d287227 */ /* 0x000fe200078e00ff */
[----:B------:R-:W-:Y:S02]  /*58b0*/  SHF.R.U32.HI R34, RZ, R65, R34 ;  /* 0x00000041ff227219 */ /* 0x000fe40000011622 */
[----:B------:R-:W-:Y:S01]  /*58c0*/  SEL R3, R70, R37, !P0 ;  /* 0x0000002546037207 */ /* 0x000fe20004000000 */
[----:B------:R-:W-:Y:S01]  /*58d0*/  IMAD.HI.U32 R38, R31, R64, RZ ;  /* 0x000000401f267227 */ /* 0x000fe200078e00ff */
[----:B------:R-:W-:Y:S03]  /*58e0*/  SEL R7, R71, R34, !P3 ;  /* 0x0000002247077207 */ /* 0x000fe60005800000 */
[-C--:B------:R-:W-:Y:S01]  /*58f0*/  IMAD.HI.U32 R34, R3, R22.reuse, RZ ;  /* 0x0000001603227227 */ /* 0x080fe200078e00ff */
[----:B------:R-:W-:Y:S03]  /*5900*/  SHF.R.U32.HI R38, RZ, R65, R38 ;  /* 0x00000041ff267219 */ /* 0x000fe60000011626 */
[----:B------:R-:W-:Y:S01]  /*5910*/  IMAD.HI.U32 R36, R7, R22, RZ ;  /* 0x0000001607247227 */ /* 0x000fe200078e00ff */
[----:B------:R-:W-:Y:S02]  /*5920*/  @P2 SHF.R.U32.HI R3, RZ, R23, R34 ;  /* 0x00000017ff032219 */ /* 0x000fe40000011622 */
[----:B------:R-:W-:Y:S02]  /*5930*/  SHF.R.U32.HI R34, RZ, R69, R40 ;  /* 0x00000045ff227219 */ /* 0x000fe40000011628 */
[----:B------:R-:W-:Y:S01]  /*5940*/  @P2 SHF.R.U32.HI R7, RZ, R23, R36 ;  /* 0x00000017ff072219 */ /* 0x000fe20000011624 */
[C---:B------:R-:W-:Y:S01]  /*5950*/  IMAD R2, R26.reuse, R3, RZ ;  /* 0x000000031a027224 */ /* 0x040fe200078e02ff */
[----:B------:R-:W-:Y:S02]  /*5960*/  SEL R5, R29, R34, !P0 ;  /* 0x000000221d057207 */ /* 0x000fe40004000000 */
[----:B------:R-:W-:Y:S01]  /*5970*/  SEL R3, R31, R38, !P3 ;  /* 0x000000261f037207 */ /* 0x000fe20005800000 */
[----:B------:R-:W-:Y:S01]  /*5980*/  IMAD R4, R26, R7, RZ ;  /* 0x000000071a047224 */ /* 0x000fe200078e02ff */
[C---:B------:R-:W-:Y:S01]  /*5990*/  ISETP.GE.AND P0, PT, R5.reuse, R2, PT ;  /* 0x000000020500720c */ /* 0x040fe20003f06270 */
[----:B------:R-:W-:Y:S03]  /*59a0*/  IMAD.HI.U32 R6, R5, R22, RZ ;  /* 0x0000001605067227 */ /* 0x000fe600078e00ff */
[----:B------:R-:W-:Y:S01]  /*59b0*/  ISETP.GE.OR P0, PT, R3, R4, P0 ;  /* 0x000000040300720c */ /* 0x000fe20000706670 */
[----:B------:R-:W-:Y:S01]  /*59c0*/  IMAD.MOV R4, RZ, RZ, -R3 ;  /* 0x000000ffff047224 */ /* 0x000fe200078e0a03 */
[-C--:B------:R-:W-:Y:S03]  /*59d0*/  SHF.R.U32.HI R6, RZ, R23.reuse, R6 ;  /* 0x00000017ff067219 */ /* 0x080fe60000011606 */
[----:B------:R-:W-:Y:S01]  /*59e0*/  IMAD R31, R28, R4, R31 ;  /* 0x000000041c1f7224 */ /* 0x000fe200078e021f */
[----:B------:R-:W-:Y:S05]  /*59f0*/  SEL R15, R5, R6, !P2 ;  /* 0x00000006050f7207 */ /* 0x000fea0005000000 */
[----:B------:R-:W-:Y:S02]  /*5a00*/  IMAD.MOV R6, RZ, RZ, -R15 ;  /* 0x000000ffff067224 */ /* 0x000fe400078e0a0f */
[C---:B------:R-:W-:Y:S04]  /*5a10*/  @!P0 IMAD.HI.U32 R2, R3.reuse, R22, RZ ;  /* 0x0000001603028227 */ /* 0x040fe800078e00ff */
[----:B------:R-:W-:Y:S01]  /*5a20*/  IMAD R6, R26, R6, R5 ;  /* 0x000000061a067224 */ /* 0x000fe200078e0205 */
[----:B------:R-:W-:Y:S04]  /*5a30*/  @!P0 SHF.R.U32.HI R2, RZ, R23, R2 ;  /* 0x00000017ff028219 */ /* 0x000fe80000011602 */
[----:B------:R-:W-:Y:S02]  /*5a40*/  @!P0 SEL R0, R3, R2, !P2 ;  /* 0x0000000203008207 */ /* 0x000fe40005000000 */
[----:B------:R-:W-:Y:S02]  /*5a50*/  IADD3 R2, PT, PT, -R5, RZ, RZ ;  /* 0x000000ff05027210 */ /* 0x000fe40007ffe1ff */
[----:B------:R-:W-:Y:S01]  /*5a60*/  @!P0 IADD3 R8, PT, PT, R15, -R0, RZ ;  /* 0x800000000f088210 */ /* 0x000fe20007ffe0ff */
[----:B------:R-:W-:Y:S02]  /*5a70*/  @!P0 IMAD R0, R7, R6, R0 ;  /* 0x0000000607008224 */ /* 0x000fe400078e0200 */
[----:B------:R-:W-:Y:S02]  /*5a80*/  IMAD R29, R24, R2, R29 ;  /* 0x00000002181d7224 */ /* 0x000fe400078e021d */
[----:B------:R-:W-:Y:S02]  /*5a90*/  @!P0 IMAD R5, R8, R26, R3 ;  /* 0x0000001a08058224 */ /* 0x000fe400078e0203 */
[----:B------:R-:W-:Y:S04]  /*5aa0*/  @!P0 IMAD.MOV.U32 R3, RZ, RZ, R0 ;  /* 0x000000ffff038224 */ /* 0x000fe800078e0000 */
[----:B------:R-:W-:Y:S02]  /*5ab0*/  IMAD R31, R3, R28, R31 ;  /* 0x0000001c031f7224 */ /* 0x000fe400078e021f */
[----:B------:R-:W-:Y:S07]  /*5ac0*/  IMAD R29, R5, R24, R29 ;  /* 0x00000018051d7224 */ /* 0x000fee00078e021d */
.L_x_103:
[----:B-1----:R-:W-:Y:S01]  /*5ad0*/  @!P1 ISETP.NE.AND P0, PT, R10, 0x1, PT ;  /* 0x000000010a00980c */ /* 0x002fe20003f05270 */
[----:B------:R-:W-:Y:S01]  /*5ae0*/  @!P1 IMAD.HI.U32 R3, R29, R11, RZ ;  /* 0x0000000b1d039227 */ /* 0x000fe200078e00ff */
[----:B------:R-:W-:Y:S01]  /*5af0*/  R2UR UR42, R21 ;  /* 0x00000000152a72ca */ /* 0x000fe200000e0000 */
[----:B------:R-:W-:Y:S01]  /*5b00*/  BSSY.RECONVERGENT B6, `(.L_x_104) ;  /* 0x0000031000067945 */ /* 0x000fe20003800200 */
[----:B------:R-:W-:Y:S01]  /*5b10*/  R2UR UR41, R20 ;  /* 0x00000000142972ca */ /* 0x000fe200000e0000 */
[----:B------:R-:W-:Y:S01]  /*5b20*/  @!P1 IMAD.HI.U32 R0, R31, R12, RZ ;  /* 0x0000000c1f009227 */ /* 0x000fe200078e00ff */
[----:B------:R-:W-:Y:S02]  /*5b30*/  @!P1 SHF.R.U32.HI R2, RZ, R14, R3 ;  /* 0x0000000eff029219 */ /* 0x000fe40000011603 */
[----:B------:R-:W-:Y:S01]  /*5b40*/  @!P1 ISETP.NE.AND P2, PT, R9, 0x1, PT ;  /* 0x000000010900980c */ /* 0x000fe20003f45270 */
[----:B------:R-:W-:Y:S01]  /*5b50*/  VIADD R85, R85, 0x1 ;  /* 0x0000000155557836 */ /* 0x000fe20000000000 */
[----:B------:R-:W-:Y:S02]  /*5b60*/  @!P1 SEL R2, R29, R2, !P0 ;  /* 0x000000021d029207 */ /* 0x000fe40004000000 */
[----:B------:R-:W-:Y:S02]  /*5b70*/  @!P1 SHF.R.U32.HI R0, RZ, R13, R0 ;  /* 0x0000000dff009219 */ /* 0x000fe40000011600 */
[----:B------:R-:W-:Y:S01]  /*5b80*/  LOP3.LUT P0, RZ, R73, 0x1b0, RZ, 0xc0, !PT ;  /* 0x000001b049ff7812 */ /* 0x000fe2000780c0ff */
[----:B------:R-:W-:Y:S01]  /*5b90*/  USHF.L.U32 UR42, UR42, 0x6, URZ ;  /* 0x000000062a2a7899 */ /* 0x000fe200080006ff */
[----:B------:R-:W-:Y:S01]  /*5ba0*/  @!P1 SEL R3, R31, R0, !P2 ;  /* 0x000000001f039207 */ /* 0x000fe20005000000 */
[----:B------:R-:W-:Y:S01]  /*5bb0*/  USHF.L.U32 UR41, UR41, 0x7, URZ ;  /* 0x0000000729297899 */ /* 0x000fe200080006ff */
[----:B------:R-:W-:Y:S03]  /*5bc0*/  @P4 SHF.R.U32.HI R74, RZ, 0x10, R17 ;  /* 0x00000010ff4a4819 */ /* 0x000fe60000011611 */
[----:B------:R-:W-:Y:S02]  /*5bd0*/  @!P1 IMAD.IADD R0, R2, 0x1, -R3 ;  /* 0x0000000102009824 */ /* 0x000fe400078e0a03 */
[----:B------:R-:W-:Y:S02]  /*5be0*/  @!P1 IMAD.IADD R2, R3, 0x1, -R2 ;  /* 0x0000000103029824 */ /* 0x000fe400078e0a02 */
[----:B------:R-:W-:Y:S02]  /*5bf0*/  @!P1 IMAD R31, R0, R9, R31 ;  /* 0x00000009001f9224 */ /* 0x000fe400078e021f */
[----:B------:R-:W-:Y:S01]  /*5c00*/  @!P1 IMAD R29, R2, R10, R29 ;  /* 0x0000000a021d9224 */ /* 0x000fe200078e021d */
[----:B------:R-:W-:Y:S06]  /*5c10*/  @!P0 BRA `(.L_x_105) ;  /* 0x00000000007c8947 */ /* 0x000fec0003800000 */
[----:B------:R-:W1:Y:S01]  /*5c20*/  LDCU.64 UR8, c[0x4][0x80] ;  /* 0x01001000ff0877ac */ /* 0x000e620008000a00 */
[----:B------:R-:W-:Y:S01]  /*5c30*/  MOV R2, 0x0 ;  /* 0x0000000000027802 */ /* 0x000fe20000000f00 */
[----:B------:R-:W-:Y:S02]  /*5c40*/  HFMA2 R12, -RZ, RZ, 0, 5.9604644775390625e-08 ;  /* 0x00000001ff0c7431 */ /* 0x000fe400000001ff */
[----:B------:R-:W-:Y:S01]  /*5c50*/  IMAD.MOV.U32 R8, RZ, RZ, 0x70 ;  /* 0x00000070ff087424 */ /* 0x000fe200078e00ff */
[----:B------:R2:W3:Y:S01]  /*5c60*/  LDC.64 R14, c[0x4][R2] ;  /* 0x01000000020e7b82 */ /* 0x0004e20000000a00 */
[----:B------:R-:W4:Y:S01]  /*5c70*/  LDCU.64 UR6, c[0x4][0x88] ;  /* 0x01001100ff0677ac */ /* 0x000f220008000a00 */
[----:B------:R-:W-:Y:S01]  /*5c80*/  IMAD.MOV.U32 R13, RZ, RZ, RZ ;  /* 0x000000ffff0d7224 */ /* 0x000fe200078e00ff */
[----:B------:R-:W2:Y:S01]  /*5c90*/  LDCU.64 UR4, c[0x4][0x8] ;  /* 0x01000100ff0477ac */ /* 0x000ea20008000a00 */
[----:B-1----:R-:W-:Y:S01]  /*5ca0*/  MOV R5, UR9 ;  /* 0x0000000900057c02 */ /* 0x002fe20008000f00 */
[----:B------:R-:W-:Y:S01]  /*5cb0*/  IMAD.U32 R4, RZ, RZ, UR8 ;  /* 0x00000008ff047e24 */ /* 0x000fe2000f8e00ff */
[----:B----4-:R-:W-:Y:S01]  /*5cc0*/  MOV R7, UR7 ;  /* 0x0000000700077c02 */ /* 0x010fe20008000f00 */
[----:B------:R-:W-:Y:S01]  /*5cd0*/  IMAD.U32 R6, RZ, RZ, UR6 ;  /* 0x00000006ff067e24 */ /* 0x000fe2000f8e00ff */
[----:B--2---:R-:W-:Y:S01]  /*5ce0*/  MOV R11, UR5 ;  /* 0x00000005000b7c02 */ /* 0x004fe20008000f00 */
[----:B------:R-:W-:Y:S02]  /*5cf0*/  IMAD.U32 R10, RZ, RZ, UR4 ;  /* 0x00000004ff0a7e24 */ /* 0x000fe4000f8e00ff */
[----:B------:R-:W-:Y:S07]  /*5d00*/  LEPC R20, `(.L_x_106) ;  /* 0x000000001014794e */ /* 0x000fee0000000000 */
[----:B---3-5:R-:W-:Y:S05]  /*5d10*/  CALL.ABS.NOINC R14 ;  /* 0x000000000e007343 */ /* 0x028fea0003c00000 */
.L_x_106:
[----:B------:R-:W1:Y:S01]  /*5d20*/  LDCU.64 UR8, c[0x4][0x80] ;  /* 0x01001000ff0877ac */ /* 0x000e620008000a00 */
[----:B------:R-:W2:Y:S01]  /*5d30*/  LDC.64 R2, c[0x4][R2] ;  /* 0x0100000002027b82 */ /* 0x000ea20000000a00 */
[----:B------:R-:W-:Y:S02]  /*5d40*/  HFMA2 R12, -RZ, RZ, 0, 5.9604644775390625e-08 ;  /* 0x00000001ff0c7431 */ /* 0x000fe400000001ff */
[----:B------:R-:W-:Y:S02]  /*5d50*/  IMAD.MOV.U32 R8, RZ, RZ, 0x70 ;  /* 0x00000070ff087424 */ /* 0x000fe400078e00ff */
[----:B------:R-:W-:Y:S01]  /*5d60*/  IMAD.MOV.U32 R13, RZ, RZ, RZ ;  /* 0x000000ffff0d7224 */ /* 0x000fe200078e00ff */
[----:B------:R-:W3:Y:S01]  /*5d70*/  LDCU.64 UR6, c[0x4][0x88] ;  /* 0x01001100ff0677ac */ /* 0x000ee20008000a00 */
[----:B------:R-:W4:Y:S01]  /*5d80*/  LDCU.64 UR4, c[0x4][0x8] ;  /* 0x01000100ff0477ac */ /* 0x000f220008000a00 */
[----:B-1----:R-:W-:Y:S02]  /*5d90*/  MOV R4, UR8 ;  /* 0x0000000800047c02 */ /* 0x002fe40008000f00 */
[----:B------:R-:W-:Y:S02]  /*5da0*/  MOV R5, UR9 ;  /* 0x0000000900057c02 */ /* 0x000fe40008000f00 */
[----:B---3--:R-:W-:Y:S01]  /*5db0*/  MOV R7, UR7 ;  /* 0x0000000700077c02 */ /* 0x008fe20008000f00 */
[----:B------:R-:W-:Y:S01]  /*5dc0*/  IMAD.U32 R6, RZ, RZ, UR6 ;  /* 0x00000006ff067e24 */ /* 0x000fe2000f8e00ff */
[----:B----4-:R-:W-:Y:S01]  /*5dd0*/  MOV R11, UR5 ;  /* 0x00000005000b7c02 */ /* 0x010fe20008000f00 */
[----:B------:R-:W-:Y:S02]  /*5de0*/  IMAD.U32 R10, RZ, RZ, UR4 ;  /* 0x00000004ff0a7e24 */ /* 0x000fe4000f8e00ff */
[----:B------:R-:W-:Y:S07]  /*5df0*/  LEPC R20, `(.L_x_105) ;  /* 0x000000001014794e */ /* 0x000fee0000000000 */
[----:B--2---:R-:W-:Y:S05]  /*5e00*/  CALL.ABS.NOINC R2 ;  /* 0x0000000002007343 */ /* 0x004fea0003c00000 */
.L_x_105:
[----:B------:R-:W-:Y:S05]  /*5e10*/  BSYNC.RECONVERGENT B6 ;  /* 0x0000000000067941 */ /* 0x000fea0003800200 */
.L_x_104:
[----:B------:R-:W-:Y:S01]  /*5e20*/  ISETP.NE.U32.AND P4, PT, R62, RZ, PT ;  /* 0x000000ff3e00720c */ /* 0x000fe20003f85070 */
[----:B------:R-:W-:Y:S01]  /*5e30*/  UISETP.NE.AND UP2, UPT, UR50, URZ, UPT ;  /* 0x000000ff3200728c */ /* 0x000fe2000bf45270 */
[----:B------:R-:W-:Y:S01]  /*5e40*/  ISETP.NE.U32.AND P2, PT, RZ, UR38, PT ;  /* 0x00000026ff007c0c */ /* 0x000fe2000bf45070 */
[----:B------:R-:W-:Y:S01]  /*5e50*/  UISETP.NE.U32.AND UP1, UPT, UR44, URZ, UPT ;  /* 0x000000ff2c00728c */ /* 0x000fe2000bf25070 */
[----:B------:R-:W-:Y:S01]  /*5e60*/  ISETP.NE.AND.EX P4, PT, R63, RZ, PT, P4 ;  /* 0x000000ff3f00720c */ /* 0x000fe20003f85340 */
[----:B------:R-:W-:Y:S01]  /*5e70*/  UPLOP3.LUT UP0, UPT, UPT, UPT, UPT, 0x40, 0x4 ;  /* 0x000000000004789c */ /* 0x000fe20003f0e870 */
[----:B------:R-:W-:Y:S01]  /*5e80*/  ISETP.NE.AND.EX P2, PT, RZ, UR39, PT, P2 ;  /* 0x00000027ff007c0c */ /* 0x000fe2000bf45320 */
[----:B------:R-:W-:Y:S01]  /*5e90*/  UISETP.NE.AND.EX UP1, UPT, UR45, URZ, UPT, UP1 ;  /* 0x000000ff2d00728c */ /* 0x000fe2000bf25310 */
[----:B------:R-:W-:Y:S04]  /*5ea0*/  PLOP3.LUT P1, PT, PT, PT, UP2, 0x80, 0x8 ;  /* 0x000000000008781c */ /* 0x000fe80003f2f028 */
[----:B------:R-:W-:Y:S06]  /*5eb0*/  @UP2 UPLOP3.LUT UP0, UPT, UPT, UPT, UP1, 0x80, 0x8 ;  /* 0x000000000008289c */ /* 0x000fec0003f0f010 */
[----:B------:R-:W-:Y:S01]  /*5ec0*/  PLOP3.LUT P0, PT, PT, PT, UP0, 0x80, 0x8 ;  /* 0x000000000008781c */ /* 0x000fe20003f0f008 */
[----:B------:R-:W-:Y:S01]  /*5ed0*/  @!UPT UIADD3 URZ, UPT, UPT, URZ, URZ, URZ ;  /* 0x000000fffffff290 */ /* 0x000fe2000fffe0ff */
[----:B------:R-:W-:Y:S11]  /*5ee0*/  BRA.U !UP1, `(.L_x_107) ;  /* 0x0000000109387547 */ /* 0x000ff6000b800000 */
[----:B------:R-:W-:Y:S01]  /*5ef0*/  UISETP.NE.U32.AND UP0, UPT, UR38, URZ, UPT ;  /* 0x000000ff2600728c */ /* 0x000fe2000bf05070 */
[----:B------:R-:W-:Y:S02]  /*5f00*/  HFMA2 R0, -RZ, RZ, 0, 5.9604644775390625e-08 ;  /* 0x00000001ff007431 */ /* 0x000fe400000001ff */
[----:B------:R-:W-:Y:S01]  /*5f10*/  IMAD.MOV.U32 R67, RZ, RZ, 0x1 ;  /* 0x00000001ff437424 */ /* 0x000fe200078e00ff */
[----:B------:R-:W-:Y:S06]  /*5f20*/  UISETP.NE.AND.EX UP0, UPT, UR39, URZ, UPT, UP0 ;  /* 0x000000ff2700728c */ /* 0x000fec000bf05300 */
[----:B------:R-:W-:Y:S05]  /*5f30*/  PLOP3.LUT P3, PT, PT, PT, UP0, 0x80, 0x8 ;  /* 0x000000000008781c */ /* 0x000fea0003f6f008 */
[----:B------:R-:W1:Y:S01]  /*5f40*/  @UP0 LDCU.64 UR6, c[0x0][0x888] ;  /* 0x00011100ff0607ac */ /* 0x000e620008000a00 */
[----:B------:R-:W-:Y:S07]  /*5f50*/  @UP0 UIMAD UR4, UR36, UR44, URZ ;  /* 0x0000002c240402a4 */ /* 0x000fee000f8e02ff */
[----:B------:R-:W-:Y:S01]  /*5f60*/  @!P3 PRMT R67, R0, 0x7610, R67 ;  /* 0x000076100043b816 */ /* 0x000fe20000000043 */
[----:B-1----:R-:W-:Y:S03]  /*5f70*/  @UP0 UIMAD.WIDE UR6, UR4, 0x4, UR6 ;  /* 0x00000004040608a5 */ /* 0x002fe6000f8e0206 */
[----:B------:R-:W1:Y:S03]  /*5f80*/  @!UP0 LDCU UR4, c[0x0][0x880] ;  /* 0x00011000ff0487ac */ /* 0x000e660008000800 */
[----:B------:R-:W-:Y:S01]  /*5f90*/  IMAD.U32 R2, RZ, RZ, UR6 ;  /* 0x00000006ff027e24 */ /* 0x000fe2000f8e00ff */
[----:B------:R-:W-:Y:S05]  /*5fa0*/  MOV R3, UR7 ;  /* 0x0000000700037c02 */ /* 0x000fea0008000f00 */
[----:B-----5:R2:W5:Y:S02]  /*5fb0*/  @P3 LDG.E R35, desc[UR46][R2.64] ;  /* 0x0000002e02233981 */ /* 0x020564000c1e1900 */
[----:B-12---:R-:W-:Y:S02]  /*5fc0*/  @!P3 IMAD.U32 R35, RZ, RZ, UR4 ;  /* 0x00000004ff23be24 */ /* 0x006fe4000f8e00ff */
.L_x_107:
[----:B------:R-:W-:Y:S05]  /*5fd0*/  @!P4 BRA `(.L_x_108) ;  /* 0x000000000020c947 */ /* 0x000fea0003800000 */
[----:B------:R-:W-:Y:S04]  /*5fe0*/  ISETP.NE.U32.AND P3, PT, R60, RZ, PT ;  /* 0x000000ff3c00720c */ /* 0x000fe80003f65070 */
[----:B------:R-:W-:Y:S11]  /*5ff0*/  ISETP.NE.AND.EX P3, PT, R61, RZ, PT, P3 ;  /* 0x000000ff3d00720c */ /* 0x000ff60003f65330 */
[----:B------:R-:W-:Y:S02]  /*6000*/  @!UPT UIADD3 URZ, UPT, UPT, URZ, URZ, URZ ;  /* 0x000000fffffff290 */ /* 0x000fe4000fffe0ff */
[----:B------:R-:W1:Y:S01]  /*6010*/  @P3 LDC.64 R2, c[0x0][0x8a8] ;  /* 0x00022a00ff023b82 */ /* 0x000e620000000a00 */
[----:B------:R-:W-:Y:S04]  /*6020*/  @P3 IMAD R0, R62, UR36, RZ ;  /* 0x000000243e003c24 */ /* 0x000fe8000f8e02ff */
[----:B-1----:R-:W-:Y:S05]  /*6030*/  @P3 IMAD.WIDE R2, R0, 0x4, R2 ;  /* 0x0000000400023825 */ /* 0x002fea00078e0202 */
[----:B-----5:R1:W5:Y:S02]  /*6040*/  @P3 LDG.E R32, desc[UR46][R2.64] ;  /* 0x0000002e02203981 */ /* 0x020364000c1e1900 */
[----:B-1----:R-:W2:Y:S02]  /*6050*/  @!P3 LDC R32, c[0x0][0x8a0] ;  /* 0x00022800ff20bb82 */ /* 0x002ea40000000800 */
.L_x_108:
[----:B-----5:R-:W-:Y:S01]  /*6060*/  FSETP.NEU.AND P3, PT, R35, RZ, PT ;  /* 0x000000ff2300720b */ /* 0x020fe20003f6d000 */
[----:B------:R-:W-:Y:S01]  /*6070*/  BSSY B1, `(.L_x_109) ;  /* 0x0000039000017945 */ /* 0x000fe20003800000 */
[----:B------:R-:W-:Y:S01]  /*6080*/  SEL R5, RZ, 0xffffffff, P2 ;  /* 0xffffffffff057807 */ /* 0x000fe20001000000 */
[----:B------:R-:W-:Y:S01]  /*6090*/  IMAD.MOV.U32 R89, RZ, RZ, 0x1 ;  /* 0x00000001ff597424 */ /* 0x000fe200078e00ff */
[----:B------:R-:W-:Y:S01]  /*60a0*/  @P1 LOP3.LUT P2, RZ, R67, 0xff, RZ, 0xc0, !PT ;  /* 0x000000ff43ff1812 */ /* 0x000fe2000784c0ff */
[C---:B------:R-:W-:Y:S01]  /*60b0*/  IMAD R34, R30.reuse, 0x40, R33 ;  /* 0x000000401e227824 */ /* 0x040fe200078e0221 */
[----:B------:R-:W-:Y:S01]  /*60c0*/  @P1 SEL R0, RZ, 0xffffffff, P3 ;  /* 0xffffffffff001807 */ /* 0x000fe20001800000 */
[----:B------:R-:W-:Y:S01]  /*60d0*/  IMAD R86, R81, -0x10, R79 ;  /* 0xfffffff051567824 */ /* 0x000fe200078e024f */
[----:B------:R-:W-:Y:S01]  /*60e0*/  LOP3.LUT R77, R77, 0x1, RZ, 0x3c, !PT ;  /* 0x000000014d4d7812 */ /* 0x000fe200078e3cff */
[----:B------:R-:W-:Y:S01]  /*60f0*/  IMAD.MOV.U32 R43, RZ, RZ, RZ ;  /* 0x000000ffff2b7224 */ /* 0x000fe200078e00ff */
[----:B------:R-:W-:Y:S02]  /*6100*/  @P0 SEL R0, R5, R0, !P2 ;  /* 0x0000000005000207 */ /* 0x000fe40005000000 */
[----:B------:R-:W-:Y:S02]  /*6110*/  CS2R R46, SRZ ;  /* 0x00000000002e7805 */ /* 0x000fe4000001ff00 */
[----:B------:R-:W-:Y:S02]  /*6120*/  LEA R88, R30, UR48, 0x3 ;  /* 0x000000301e587c11 */ /* 0x000fe4000f8e18ff */
[----:B------:R-:W-:Y:S02]  /*6130*/  CS2R R44, SRZ ;  /* 0x00000000002c7805 */ /* 0x000fe4000001ff00 */
[----:B------:R-:W-:Y:S02]  /*6140*/  @P1 LOP3.LUT R0, R0, 0x1, RZ, 0xc0, !PT ;  /* 0x0000000100001812 */ /* 0x000fe400078ec0ff */
[----:B------:R-:W-:Y:S02]  /*6150*/  CS2R R50, SRZ ;  /* 0x0000000000327805 */ /* 0x000fe4000001ff00 */
[----:B------:R-:W-:Y:S02]  /*6160*/  SHF.L.U32 R3, R76, 0x1f, RZ ;  /* 0x0000001f4c037819 */ /* 0x000fe400000006ff */
[----:B------:R-:W-:Y:S02]  /*6170*/  CS2R R48, SRZ ;  /* 0x0000000000307805 */ /* 0x000fe4000001ff00 */
[----:B------:R-:W-:Y:S02]  /*6180*/  ISETP.NE.U32.OR P5, PT, R0, 0x1, !P1 ;  /* 0x000000010000780c */ /* 0x000fe40004fa5470 */
[----:B------:R-:W-:Y:S02]  /*6190*/  CS2R R54, SRZ ;  /* 0x0000000000367805 */ /* 0x000fe4000001ff00 */
[----:B------:R-:W-:Y:S02]  /*61a0*/  PLOP3.LUT P2, PT, PT, PT, UP1, 0x80, 0x8 ;  /* 0x000000000008781c */ /* 0x000fe40003f4f018 */
[----:B------:R-:W-:Y:S02]  /*61b0*/  CS2R R52, SRZ ;  /* 0x0000000000347805 */ /* 0x000fe4000001ff00 */
[----:B------:R-:W-:Y:S02]  /*61c0*/  LOP3.LUT P4, R84, R67, 0xff, RZ, 0xc0, !PT ;  /* 0x000000ff43547812 */ /* 0x000fe4000788c0ff */
[----:B------:R-:W-:Y:S02]  /*61d0*/  CS2R R58, SRZ ;  /* 0x00000000003a7805 */ /* 0x000fe4000001ff00 */
[----:B------:R-:W-:Y:S02]  /*61e0*/  SEL R0, RZ, 0xffffffff, P3 ;  /* 0xffffffffff007807 */ /* 0x000fe40001800000 */
[----:B------:R-:W-:Y:S02]  /*61f0*/  CS2R R56, SRZ ;  /* 0x0000000000387805 */ /* 0x000fe4000001ff00 */
[----:B------:R-:W-:Y:S02]  /*6200*/  P2R R87, PR, RZ, 0x20 ;  /* 0x00000020ff577803 */ /* 0x000fe40000000000 */
[----:B------:R-:W-:Y:S02]  /*6210*/  @P5 SHF.L.U32 R2, R77, 0x1f, RZ ;  /* 0x0000001f4d025819 */ /* 0x000fe400000006ff */
[----:B------:R-:W-:Y:S02]  /*6220*/  @P2 SEL R0, R5, R0, !P4 ;  /* 0x0000000005002207 */ /* 0x000fe40006000000 */
[----:B------:R-:W1:Y:S02]  /*6230*/  @P5 SYNCS.PHASECHK.TRANS64.TRYWAIT P1, [UR48+0x50], R2 ;  /* 0x00005002ff0055a7 */ /* 0x000e640008021130 */
[----:B------:R-:W-:Y:S04]  /*6240*/  LOP3.LUT R0, R0, 0x1, RZ, 0xc0, !PT ;  /* 0x0000000100007812 */ /* 0x000fe800078ec0ff */
[----:B------:R-:W-:Y:S04]  /*6250*/  ISETP.NE.U32.AND P2, PT, R0, 0x1, PT ;  /* 0x000000010000780c */ /* 0x000fe80003f45070 */
[----:B------:R-:W-:Y:S01]  /*6260*/  P2R R90, PR, RZ, 0x4 ;  /* 0x00000004ff5a7803 */ /* 0x000fe20000000000 */
[----:B------:R3:W4:Y:S01]  /*6270*/  SYNCS.PHASECHK.TRANS64.TRYWAIT P0, [R88+URZ+0xc0], R3 ;  /* 0x0000c003580075a7 */ /* 0x00072200080011ff */
[----:B-1----:R-:W-:Y:S01]  /*6280*/  @P5 SEL R89, RZ, 0x1, !P1 ;  /* 0x00000001ff595807 */ /* 0x002fe20004800000 */
[----:B---3--:R-:W-:Y:S06]  /*6290*/  @!P5 BRA `(.L_x_110) ;  /* 0x000000000058d947 */ /* 0x008fec0003800000 */
[----:B------:R-:W-:Y:S01]  /*62a0*/  IMAD.MOV.U32 R47, RZ, RZ, RZ ;  /* 0x000000ffff2f7224 */ /* 0x000fe200078e00ff */
[----:B------:R-:W-:Y:S01]  /*62b0*/  ISETP.NE.AND P1, PT, R89, RZ, PT ;  /* 0x000000ff5900720c */ /* 0x000fe20003f25270 */
[----:B------:R-:W-:Y:S01]  /*62c0*/  BSSY B0, `(.L_x_111) ;  /* 0x000000c000007945 */ /* 0x000fe20003800000 */
[----:B------:R-:W-:Y:S02]  /*62d0*/  CS2R R58, SRZ ;  /* 0x00000000003a7805 */ /* 0x000fe4000001ff00 */
[----:B------:R-:W-:Y:S02]  /*62e0*/  CS2R R56, SRZ ;  /* 0x0000000000387805 */ /* 0x000fe4000001ff00 */
[----:B------:R-:W-:Y:S02]  /*62f0*/  CS2R R54, SRZ ;  /* 0x0000000000367805 */ /* 0x000fe4000001ff00 */
[----:B------:R-:W-:Y:S02]  /*6300*/  CS2R R52, SRZ ;  /* 0x0000000000347805 */ /* 0x000fe4000001ff00 */
[----:B------:R-:W-:Y:S02]  /*6310*/  CS2R R50, SRZ ;  /* 0x0000000000327805 */ /* 0x000fe4000001ff00 */
[----:B------:R-:W-:Y:S02]  /*6320*/  CS2R R48, SRZ ;  /* 0x0000000000307805 */ /* 0x000fe4000001ff00 */
[----:B------:R-:W-:Y:S01]  /*6330*/  CS2R R44, SRZ ;  /* 0x00000000002c7805 */ /* 0x000fe2000001ff00 */
[----:B------:R-:W-:Y:S06]  /*6340*/  @P1 BRA `(.L_x_112) ;  /* 0x00000000000c1947 */ /* 0x000fec0003800000 */
[----:B------:R-:W-:Y:S04]  /*6350*/  SHF.L.U32 R5, R77, 0x1f, RZ ;  /* 0x0000001f4d057819 */ /* 0x000fe800000006ff */
[----:B------:R-:W1:Y:S02]  /*6360*/  SYNCS.PHASECHK.TRANS64.TRYWAIT P1, [UR48+0x50], R5 ;  /* 0x00005005ff0075a7 */ /* 0x000e640008021130 */
[----:B-1----:R-:W-:Y:S05]  /*6370*/  @!P1 BRA `(.L_x_113) ;  /* 0x0000003400149947 */ /* 0x002fea0003800000 */
.L_x_112:
[----:B------:R-:W-:Y:S05]  /*6380*/  BSYNC B0 ;  /* 0x0000000000007941 */ /* 0x000fea0003800000 */
.L_x_111:
[----:B------:R-:W-:Y:S01]  /*6390*/  ISETP.NE.AND P1, PT, R90, RZ, PT ;  /* 0x000000ff5a00720c */ /* 0x000fe20003f25270 */
[----:B------:R-:W-:Y:S11]  /*63a0*/  HFMA2 R43, -RZ, RZ, 0, 5.9604644775390625e-08 ;  /* 0x00000001ff2b7431 */ /* 0x000ff600000001ff */
[----:B------:R-:W-:Y:S01]  /*63b0*/  @!UPT UIADD3 URZ, UPT, UPT, URZ, URZ, URZ ;  /* 0x000000fffffff290 */ /* 0x000fe2000fffe0ff */
[----:B------:R3:W1:Y:S04]  /*63c0*/  @P1 LDS.128 R56, [R80] ;  /* 0x0000000050381984 */ /* 0x0006680000000c00 */
[----:B------:R3:W1:Y:S04]  /*63d0*/  @P1 LDS.128 R52, [R79+0x10] ;  /* 0x000010004f341984 */ /* 0x0006680000000c00 */
[----:B------:R3:W1:Y:S04]  /*63e0*/  @P1 LDS.128 R48, [R78+0x20] ;  /* 0x000020004e301984 */ /* 0x0006680000000c00 */
[----:B------:R3:W1:Y:S02]  /*63f0*/  @P1 LDS.128 R44, [R86+0x30] ;  /* 0x00003000562c1984 */ /* 0x0006640000000c00 */
.L_x_110:
[----:B------:R-:W-:Y:S05]  /*6400*/  BSYNC B1 ;  /* 0x0000000000017941 */ /* 0x000fea0003800000 */
.L_x_109:
[----:B-1----:R-:W-:Y:S04]  /*6410*/  SHF.R.U32.HI R5, RZ, 0x15, R34 ;  /* 0x00000015ff057819 */ /* 0x002fe80000011622 */
[----:B------:R-:W-:Y:S01]  /*6420*/  LOP3.LUT P1, RZ, R5, 0x3, R72, 0x48, !PT ;  /* 0x0000000305ff7812 */ /* 0x000fe20007824848 */
[----:B------:R-:W-:Y:S01]  /*6430*/  @!UPT UIADD3 URZ, UPT, UPT, URZ, URZ, URZ ;  /* 0x000000fffffff290 */ /* 0x000fe2000fffe0ff */
[----:B----4-:R-:W-:Y:S11]  /*6440*/  @P0 BRA `(.L_x_114) ;  /* 0x0000000000080947 */ /* 0x010ff60003800000 */
[----:B------:R-:W1:Y:S02]  /*6450*/  SYNCS.PHASECHK.TRANS64.TRYWAIT P0, [R88+URZ+0xc0], R3 ;  /* 0x0000c003580075a7 */ /* 0x000e6400080011ff */
[----:B-1----:R-:W-:Y:S05]  /*6460*/  @!P0 BRA `(.L_x_115) ;  /* 0x0000003000f08947 */ /* 0x002fea0003800000 */
.L_x_114:
[----:B------:R-:W-:Y:S05]  /*6470*/  @!P1 BRA `(.L_x_116) ;  /* 0x0000000000409947 */ /* 0x000fea0003800000 */
[----:B------:R-:W4:Y:S01]  /*6480*/  LDCU.64 UR8, c[0x4][0x70] ;  /* 0x01000e00ff0877ac */ /* 0x000f220008000a00 */
[----:B-1----:R-:W-:Y:S01]  /*6490*/  MOV R3, 0x0 ;  /* 0x0000000000037802 */ /* 0x002fe20000000f00 */
[----:B------:R-:W-:Y:S02]  /*64a0*/  HFMA2 R12, -RZ, RZ, 0, 5.9604644775390625e-08 ;  /* 0x00000001ff0c7431 */ /* 0x000fe400000001ff */
[----:B------:R-:W-:Y:S02]  /*64b0*/  IMAD.MOV.U32 R8, RZ, RZ, 0x192 ;  /* 0x00000192ff087424 */ /* 0x000fe400078e00ff */
[----:B------:R-:W-:Y:S01]  /*64c0*/  IMAD.MOV.U32 R13, RZ, RZ, RZ ;  /* 0x000000ffff0d7224 */ /* 0x000fe200078e00ff */
[----:B------:R-:W1:Y:S01]  /*64d0*/  LDCU.64 UR6, c[0x4][0x78] ;  /* 0x01000f00ff0677ac */ /* 0x000e620008000a00 */
[----:B------:R-:W2:Y:S01]  /*64e0*/  LDC.64 R2, c[0x4][R3] ;  /* 0x0100000003027b82 */ /* 0x000ea20000000a00 */
[----:B------:R-:W5:Y:S01]  /*64f0*/  LDCU.64 UR4, c[0x4][0x10] ;  /* 0x01000200ff0477ac */ /* 0x000f620008000a00 */
[----:B----4-:R-:W-:Y:S01]  /*6500*/  MOV R5, UR9 ;  /* 0x0000000900057c02 */ /* 0x010fe20008000f00 */
[----:B------:R-:W-:Y:S01]  /*6510*/  IMAD.U32 R4, RZ, RZ, UR8 ;  /* 0x00000008ff047e24 */ /* 0x000fe2000f8e00ff */
[----:B-1----:R-:W-:Y:S01]  /*6520*/  MOV R7, UR7 ;  /* 0x0000000700077c02 */ /* 0x002fe20008000f00 */
[----:B------:R-:W-:Y:S01]  /*6530*/  IMAD.U32 R6, RZ, RZ, UR6 ;  /* 0x00000006ff067e24 */ /* 0x000fe2000f8e00ff */
[----:B-----5:R-:W-:Y:S01]  /*6540*/  MOV R11, UR5 ;  /* 0x00000005000b7c02 */ /* 0x020fe20008000f00 */
[----:B------:R-:W-:Y:S02]  /*6550*/  IMAD.U32 R10, RZ, RZ, UR4 ;  /* 0x00000004ff0a7e24 */ /* 0x000fe4000f8e00ff */
[----:B------:R-:W-:Y:S07]  /*6560*/  LEPC R20, `(.L_x_116) ;  /* 0x000000001014794e */ /* 0x000fee0000000000 */
[----:B--23--:R-:W-:Y:S05]  /*6570*/  CALL.ABS.NOINC R2 ;  /* 0x0000000002007343 */ /* 0x00cfea0003c00000 */
.L_x_116:
[----:B------:R-:W-:Y:S01]  /*6580*/  LOP3.LUT R20, R56, 0xffffe000, RZ, 0xc0, !PT ;  /* 0xffffe00038147812 */ /* 0x000fe200078ec0ff */
[----:B------:R-:W-:Y:S05]  /*6590*/  WARPSYNC.ALL ;  /* 0x0000000000007948 */ /* 0x000fea0003800000 */
[----:B------:R-:W-:Y:S01]  /*65a0*/  R2UR UR4, R34 ;  /* 0x00000000220472ca */ /* 0x000fe200000e0000 */
[----:B------:R-:W-:Y:S01]  /*65b0*/  BSSY.RECONVERGENT B0, `(.L_x_117) ;  /* 0x000005c000007945 */ /* 0x000fe20003800200 */
[----:B------:R-:W-:Y:S02]  /*65c0*/  LOP3.LUT R21, R57, 0xffffe000, RZ, 0xc0, !PT ;  /* 0xffffe00039157812 */ /* 0x000fe400078ec0ff */
[----:B------:R-:W-:Y:S02]  /*65d0*/  LOP3.LUT R40, R58, 0xffffe000, RZ, 0xc0, !PT ;  /* 0xffffe0003a287812 */ /* 0x000fe400078ec0ff */
[----:B------:R-:W-:Y:S02]  /*65e0*/  LOP3.LUT R41, R52, 0xffffe000, RZ, 0xc0, !PT ;  /* 0xffffe00034297812 */ /* 0x000fe400078ec0ff */
[----:B------:R-:W-:Y:S05]  /*65f0*/  ISETP.NE.AND P0, PT, R82, RZ, PT ;  /* 0x000000ff5200720c */ /* 0x000fea0003f05270 */
[----:B------:R-:W2:Y:S02]  /*6600*/  LDTM.x16 R4, tmem[UR4] ;  /* 0x00000004000479ee */ /* 0x000ea40008240000 */
[C---:B--2---:R-:W-:Y:S01]  /*6610*/  FMUL R0, R32.reuse, R4 ;  /* 0x0000000420007220 */ /* 0x044fe20000400000 */
[C---:B------:R-:W-:Y:S01]  /*6620*/  FMUL R2, R32.reuse, R5 ;  /* 0x0000000520027220 */ /* 0x040fe20000400000 */
[C---:B-1----:R-:W-:Y:S01]  /*6630*/  FMUL R3, R32.reuse, R6 ;  /* 0x0000000620037220 */ /* 0x042fe20000400000 */
[----:B------:R-:W-:Y:S01]  /*6640*/  FMUL R7, R32, R7 ;  /* 0x0000000720077220 */ /* 0x000fe20000400000 */
[----:B------:R-:W-:Y:S01]  /*6650*/  FFMA R36, R35, R20, R0 ;  /* 0x0000001423247223 */ /* 0x000fe20000000000 */
[----:B------:R-:W-:Y:S01]  /*6660*/  LOP3.LUT R20, R59, 0xffffe000, RZ, 0xc0, !PT ;  /* 0xffffe0003b147812 */ /* 0x000fe200078ec0ff */
[C---:B------:R-:W-:Y:S01]  /*6670*/  FFMA R37, R35.reuse, R21, R2 ;  /* 0x0000001523257223 */ /* 0x040fe20000000002 */
[----:B------:R-:W-:Y:S01]  /*6680*/  LOP3.LUT R21, R54, 0xffffe000, RZ, 0xc0, !PT ;  /* 0xffffe00036157812 */ /* 0x000fe200078ec0ff */
[----:B------:R-:W-:Y:S01]  /*6690*/  FFMA R38, R35, R40, R3 ;  /* 0x0000002823267223 */ /* 0x000fe20000000003 */
[----:B------:R-:W-:Y:S01]  /*66a0*/  LOP3.LUT R40, R53, 0xffffe000, RZ, 0xc0, !PT ;  /* 0xffffe00035287812 */ /* 0x000fe200078ec0ff */
[----:B------:R-:W-:Y:S01]  /*66b0*/  FFMA R39, R35, R20, R7 ;  /* 0x0000001423277223 */ /* 0x000fe20000000007 */
[----:B------:R-:W-:Y:S01]  /*66c0*/  LOP3.LUT R20, R55, 0xffffe000, RZ, 0xc0, !PT ;  /* 0xffffe00037147812 */ /* 0x000fe200078ec0ff */
[C---:B------:R-:W-:Y:S01]  /*66d0*/  FMUL R4, R32.reuse, R8 ;  /* 0x0000000820047220 */ /* 0x040fe20000400000 */
[----:B------:R-:W-:Y:S01]  /*66e0*/  F2FP.TF32.F32.PACK_B R36, R36 ;  /* 0x00000024ff24723e */ /* 0x000fe200024050ff */
[C---:B------:R-:W-:Y:S01]  /*66f0*/  FMUL R5, R32.reuse, R9 ;  /* 0x0000000920057220 */ /* 0x040fe20000400000 */
[----:B------:R-:W-:Y:S01]  /*6700*/  F2FP.TF32.F32.PACK_B R37, R37 ;  /* 0x00000025ff25723e */ /* 0x000fe200024050ff */
[C---:B------:R-:W-:Y:S01]  /*6710*/  FMUL R6, R32.reuse, R10 ;  /* 0x0000000a20067220 */ /* 0x040fe20000400000 */
[----:B------:R-:W-:Y:S01]  /*6720*/  FMUL R11, R32, R11 ;  /* 0x0000000b200b7220 */ /* 0x000fe20000400000 */
[----:B------:R-:W-:Y:S01]  /*6730*/  F2FP.TF32.F32.PACK_B R38, R38 ;  /* 0x00000026ff26723e */ /* 0x000fe200024050ff */
[C---:B------:R-:W-:Y:S01]  /*6740*/  FFMA R4, R35.reuse, R41, R4 ;  /* 0x0000002923047223 */ /* 0x040fe20000000004 */
[----:B------:R-:W-:Y:S01]  /*6750*/  F2FP.TF32.F32.PACK_B R39, R39 ;  /* 0x00000027ff27723e */ /* 0x000fe200024050ff */
[C---:B------:R-:W-:Y:S01]  /*6760*/  FFMA R5, R35.reuse, R40, R5 ;  /* 0x0000002823057223 */ /* 0x040fe20000000005 */
[C---:B------:R-:W-:Y:S01]  /*6770*/  FFMA R6, R35.reuse, R21, R6 ;  /* 0x0000001523067223 */ /* 0x040fe20000000006 */
[----:B------:R-:W-:Y:S01]  /*6780*/  FFMA R7, R35, R20, R11 ;  /* 0x0000001423077223 */ /* 0x000fe2000000000b */
[----:B------:R-:W-:Y:S01]  /*6790*/  LOP3.LUT R41, R48, 0xffffe000, RZ, 0xc0, !PT ;  /* 0xffffe00030297812 */ /* 0x000fe200078ec0ff */
[----:B------:R1:W-:Y:S01]  /*67a0*/  STS.128 [R80], R36 ;  /* 0x0000002450007388 */ /* 0x0003e20000000c00 */
[----:B------:R-:W-:Y:S01]  /*67b0*/  LOP3.LUT R40, R49, 0xffffe000, RZ, 0xc0, !PT ;  /* 0xffffe00031287812 */ /* 0x000fe200078ec0ff */
[C---:B------:R-:W-:Y:S01]  /*67c0*/  FMUL R8, R32.reuse, R12 ;  /* 0x0000000c20087220 */ /* 0x040fe20000400000 */
[----:B------:R-:W-:Y:S01]  /*67d0*/  FMUL R9, R32, R13 ;  /* 0x0000000d20097220 */ /* 0x000fe20000400000 */
[----:B------:R-:W-:Y:S01]  /*67e0*/  LOP3.LUT R21, R50, 0xffffe000, RZ, 0xc0, !PT ;  /* 0xffffe00032157812 */ /* 0x000fe200078ec0ff */
[C---:B------:R-:W-:Y:S01]  /*67f0*/  FMUL R10, R32.reuse, R14 ;  /* 0x0000000e200a7220 */ /* 0x040fe20000400000 */
[----:B------:R-:W-:Y:S01]  /*6800*/  LOP3.LUT R20, R51, 0xffffe000, RZ, 0xc0, !PT ;  /* 0xffffe00033147812 */ /* 0x000fe200078ec0ff */
[----:B------:R-:W-:Y:S01]  /*6810*/  FMUL R15, R32, R15 ;  /* 0x0000000f200f7220 */ /* 0x000fe20000400000 */
[----:B------:R-:W-:Y:S01]  /*6820*/  F2FP.TF32.F32.PACK_B R4, R4 ;  /* 0x00000004ff04723e */ /* 0x000fe200024050ff */
[C---:B------:R-:W-:Y:S01]  /*6830*/  FFMA R8, R35.reuse, R41, R8 ;  /* 0x0000002923087223 */ /* 0x040fe20000000008 */
[----:B------:R-:W-:Y:S01]  /*6840*/  F2FP.TF32.F32.PACK_B R5, R5 ;  /* 0x00000005ff05723e */ /* 0x000fe200024050ff */
[C---:B------:R-:W-:Y:S01]  /*6850*/  FFMA R9, R35.reuse, R40, R9 ;  /* 0x0000002823097223 */ /* 0x040fe20000000009 */
[----:B------:R-:W-:Y:S01]  /*6860*/  F2FP.TF32.F32.PACK_B R6, R6 ;  /* 0x00000006ff06723e */ /* 0x000fe200024050ff */
[C---:B------:R-:W-:Y:S01]  /*6870*/  FFMA R10, R35.reuse, R21, R10 ;  /* 0x00000015230a7223 */ /* 0x040fe2000000000a */
[----:B------:R-:W-:Y:S01]  /*6880*/  F2FP.TF32.F32.PACK_B R7, R7 ;  /* 0x00000007ff07723e */ /* 0x000fe200024050ff */
[----:B------:R-:W-:Y:S01]  /*6890*/  FFMA R11, R35, R20, R15 ;  /* 0x00000014230b7223 */ /* 0x000fe2000000000f */
[----:B------:R-:W-:Y:S01]  /*68a0*/  LOP3.LUT R41, R44, 0xffffe000, RZ, 0xc0, !PT ;  /* 0xffffe0002c297812 */ /* 0x000fe200078ec0ff */
[C---:B------:R-:W-:Y:S01]  /*68b0*/  FMUL R12, R32.reuse, R16 ;  /* 0x00000010200c7220 */ /* 0x040fe20000400000 */
[----:B------:R-:W-:Y:S01]  /*68c0*/  LOP3.LUT R40, R45, 0xffffe000, RZ, 0xc0, !PT ;  /* 0xffffe0002d287812 */ /* 0x000fe200078ec0ff */
[----:B------:R1:W-:Y:S01]  /*68d0*/  STS.128 [R79+0x10], R4 ;  /* 0x000010044f007388 */ /* 0x0003e20000000c00 */
        /* <DEDUP_REMOVED lines=13> */
[----:B------:R-:W-:Y:S02]  /*69b0*/  F2FP.TF32.F32.PACK_B R12, R12 ;  /* 0x0000000cff0c723e */ /* 0x000fe400024050ff */
[----:B------:R-:W-:Y:S01]  /*69c0*/  F2FP.TF32.F32.PACK_B R13, R13 ;  /* 0x0000000dff0d723e */ /* 0x000fe200024050ff */
[----:B------:R1:W-:Y:S01]  /*69d0*/  STS.128 [R78+0x20], R8 ;  /* 0x000020084e007388 */ /* 0x0003e20000000c00 */
[----:B------:R-:W-:Y:S02]  /*69e0*/  F2FP.TF32.F32.PACK_B R14, R14 ;  /* 0x0000000eff0e723e */ /* 0x000fe400024050ff */
[----:B------:R-:W-:Y:S05]  /*69f0*/  F2FP.TF32.F32.PACK_B R15, R15 ;  /* 0x0000000fff0f723e */ /* 0x000fea00024050ff */
[----:B------:R1:W-:Y:S01]  /*6a00*/  STS.128 [R86+0x30], R12 ;  /* 0x0000300c56007388 */ /* 0x0003e20000000c00 */
[----:B------:R-:W-:Y:S01]  /*6a10*/  @!PT LDS RZ, [RZ] ;  /* 0x00000000fffff984 */ /* 0x000fe20000000800 */
[----:B------:R-:W-:Y:S01]  /*6a20*/  @!PT LDS RZ, [RZ] ;  /* 0x00000000fffff984 */ /* 0x000fe20000000800 */
[----:B------:R-:W-:Y:S01]  /*6a30*/  @!PT LDS RZ, [RZ] ;  /* 0x00000000fffff984 */ /* 0x000fe20000000800 */
[----:B------:R-:W-:Y:S01]  /*6a40*/  @!PT LDS RZ, [RZ] ;  /* 0x00000000fffff984 */ /* 0x000fe20000000800 */
[----:B------:R2:W-:Y:S07]  /*6a50*/  MEMBAR.ALL.CTA ;  /* 0x0000000000007992 */ /* 0x0005ee0000008000 */
[----:B--2---:R-:W2:Y:S02]  /*6a60*/  FENCE.VIEW.ASYNC.S ;  /* 0x00000000000073c6 */ /* 0x004ea40000000000 */
[----:B--2---:R-:W-:Y:S06]  /*6a70*/  BAR.SYNC.DEFER_BLOCKING 0x1, 0x80 ;  /* 0x0042000000007b1d */ /* 0x004fec0000010000 */
[----:B------:R-:W-:Y:S05]  /*6a80*/  @P0 BRA `(.L_x_118) ;  /* 0x0000000000380947 */ /* 0x000fea0003800000 */
[----:B------:R-:W-:Y:S02]  /*6a90*/  UIADD3 UR4, UPT, UPT, UR48, 0x200, URZ ;  /* 0x0000020030047890 */ /* 0x000fe4000fffe0ff */
[----:B------:R-:W-:Y:S01]  /*6aa0*/  UIADD3 UR8, UP0, UPT, UR52, 0x680, URZ ;  /* 0x0000068034087890 */ /* 0x000fe2000ff1e0ff */
[----:B------:R-:W-:Y:S01]  /*6ab0*/  UMOV UR43, UR36 ;  /* 0x00000024002b7c82 */ /* 0x000fe20008000000 */
[----:B------:R-:W-:Y:S02]  /*6ac0*/  UIADD3 UR5, UPT, UPT, UR41, 0x40, URZ ;  /* 0x0000004029057890 */ /* 0x000fe4000fffe0ff */
[----:B------:R-:W-:Y:S01]  /*6ad0*/  MOV R73, UR4 ;  /* 0x0000000400497c02 */ /* 0x000fe20008000f00 */
[----:B------:R-:W-:Y:S02]  /*6ae0*/  UIADD3.X UR9, UPT, UPT, URZ, UR53, URZ, UP0, !UPT ;  /* 0x00000035ff097290 */ /* 0x000fe400087fe4ff */
[----:B------:R-:W-:Y:S01]  /*6af0*/  UIADD3 UR4, UPT, UPT, UR48, 0x1200, URZ ;  /* 0x0000120030047890 */ /* 0x000fe2000fffe0ff */
[----:B------:R-:W-:Y:S01]  /*6b00*/  R2UR UR40, R73 ;  /* 0x00000000492872ca */ /* 0x000fe200000e0000 */
[----:B------:R-:W-:Y:S01]  /*6b10*/  UMOV UR6, UR42 ;  /* 0x0000002a00067c82 */ /* 0x000fe20008000000 */
[----:B------:R-:W-:Y:S11]  /*6b20*/  UMOV UR7, UR36 ;  /* 0x0000002400077c82 */ /* 0x000ff60008000000 */
[----:B------:R2:W-:Y:S01]  /*6b30*/  UTMASTG.3D [UR40], [UR8] ;  /* 0x00000028080073b5 */ /* 0x0005e20008010000 */
[----:B------:R2:W-:Y:S01]  /*6b40*/  UTMASTG.3D [UR4], [UR8] ;  /* 0x00000004080073b5 */ /* 0x0005e20008010000 */
[----:B------:R0:W-:Y:S01]  /*6b50*/  UTMACMDFLUSH ;  /* 0x00000000000079b7 */ /* 0x0001e20000000000 */
[----:B--2---:R-:W-:Y:S04]  /*6b60*/  DEPBAR.LE SB0, 0x1 ;  /* 0x000080400000791a */ /* 0x004fe80000000000 */
.L_x_118:
[----:B------:R-:W-:Y:S05]  /*6b70*/  BSYNC.RECONVERGENT B0 ;  /* 0x0000000000007941 */ /* 0x000fea0003800200 */
.L_x_117:
[----:B------:R-:W-:Y:S01]  /*6b80*/  BAR.SYNC.DEFER_BLOCKING 0x1, 0x80 ;  /* 0x0042000000007b1d */ /* 0x000fe20000010000 */
[----:B------:R-:W-:Y:S01]  /*6b90*/  ISETP.NE.AND P1, PT, R87, RZ, PT ;  /* 0x000000ff5700720c */ /* 0x000fe20003f25270 */
[----:B------:R-:W-:Y:S01]  /*6ba0*/  UISETP.NE.AND UP0, UPT, UR49, URZ, UPT ;  /* 0x000000ff3100728c */ /* 0x000fe2000bf05270 */
[----:B------:R-:W-:Y:S11]  /*6bb0*/  LEA R3, R43, UR48, 0x3 ;  /* 0x000000302b037c11 */ /* 0x000ff6000f8e18ff */
[----:B------:R-:W-:Y:S01]  /*6bc0*/  @P1 SHF.L.U32 R2, R77, 0x1f, RZ ;  /* 0x0000001f4d021819 */ /* 0x000fe200000006ff */
[----:B------:R-:W-:Y:S06]  /*6bd0*/  BRA.U !UP0, `(.L_x_119) ;  /* 0x0000000108247547 */ /* 0x000fec000b800000 */
[----:B-1----:R-:W-:Y:S01]  /*6be0*/  IMAD.U32 R5, RZ, RZ, UR51 ;  /* 0x00000033ff057e24 */ /* 0x002fe2000f8e00ff */
[----:B------:R-:W-:Y:S01]  /*6bf0*/  MOV R0, UR37 ;  /* 0x0000002500007c02 */ /* 0x000fe20008000f00 */
[----:B------:R-:W-:Y:S03]  /*6c00*/  UIADD3 UR51, UPT, UPT, UR51, 0x1, URZ ;  /* 0x0000000133337890 */ /* 0x000fe6000fffe0ff */
[----:B------:R-:W-:Y:S01]  /*6c10*/  @P1 LEA R5, R5, UR48, 0x3 ;  /* 0x0000003005051c11 */ /* 0x000fe2000f8e18ff */
[----:B------:R-:W-:Y:S04]  /*6c20*/  UISETP.NE.AND UP0, UPT, UR51, 0x4, UPT ;  /* 0x000000043300788c */ /* 0x000fe8000bf05270 */
[----:B------:R-:W-:Y:S01]  /*6c30*/  @P1 VIADD R5, R5, 0x70 ;  /* 0x0000007005051836 */ /* 0x000fe20000000000 */
[----:B------:R-:W-:Y:S04]  /*6c40*/  USEL UR51, UR51, URZ, UP0 ;  /* 0x000000ff33337287 */ /* 0x000fe80008000000 */
[----:B------:R-:W-:Y:S04]  /*6c50*/  @P1 PRMT R0, R0, 0x654, R5 ;  /* 0x0000065400001816 */ /* 0x000fe80000000005 */
[----:B------:R2:W-:Y:S04]  /*6c60*/  @P1 SYNCS.ARRIVE.TRANS64.RED.A1T0 RZ, [R0+URZ], RZ ;  /* 0x000000ff00ff19a7 */ /* 0x0005e800081004ff */
.L_x_119:
[----:B------:R-:W4:Y:S01]  /*6c70*/  @P1 SYNCS.PHASECHK.TRANS64.TRYWAIT P0, [R3+URZ+0x50], R2 ;  /* 0x00005002030015a7 */ /* 0x000f2200080011ff */
[----:B------:R-:W-:Y:S01]  /*6c80*/  BSSY B1, `(.L_x_120) ;  /* 0x0000016000017945 */ /* 0x000fe20003800000 */
[----:B----4-:R-:W-:Y:S03]  /*6c90*/  @P1 SEL R89, RZ, 0x1, !P0 ;  /* 0x00000001ff591807 */ /* 0x010fe60004000000 */
[----:B------:R-:W-:Y:S05]  /*6ca0*/  @!P1 BRA `(.L_x_121) ;  /* 0x00000000004c9947 */ /* 0x000fea0003800000 */
[----:B------:R-:W-:Y:S01]  /*6cb0*/  ISETP.NE.AND P0, PT, R89, RZ, PT ;  /* 0x000000ff5900720c */ /* 0x000fe20003f05270 */
[----:B------:R-:W-:Y:S01]  /*6cc0*/  BSSY B0, `(.L_x_122) ;  /* 0x000000b000007945 */ /* 0x000fe20003800000 */
[----:B------:R-:W-:Y:S11]  /*6cd0*/  ISETP.NE.AND P1, PT, R90, RZ, PT ;  /* 0x000000ff5a00720c */ /* 0x000ff60003f25270 */
[----:B------:R-:W-:Y:S02]  /*6ce0*/  @!UPT UIADD3 URZ, UPT, UPT, URZ, URZ, URZ ;  /* 0x000000fffffff290 */ /* 0x000fe4000fffe0ff */
[C---:B-1----:R-:W-:Y:S01]  /*6cf0*/  @P1 IMAD R6, R43.reuse, 0x2000, R80 ;  /* 0x000020002b061824 */ /* 0x042fe200078e0250 */
[C---:B------:R-:W-:Y:S01]  /*6d00*/  @P1 LEA R4, R43.reuse, R78, 0xd ;  /* 0x0000004e2b041211 */ /* 0x040fe200078e68ff */
[C---:B------:R-:W-:Y:S02]  /*6d10*/  @P1 IMAD R5, R43.reuse, 0x2000, R79 ;  /* 0x000020002b051824 */ /* 0x040fe400078e024f */
[----:B------:R-:W-:Y:S01]  /*6d20*/  @P1 IMAD R2, R43, 0x2000, R86 ;  /* 0x000020002b021824 */ /* 0x000fe200078e0256 */
[----:B------:R-:W-:Y:S06]  /*6d30*/  @P0 BRA `(.L_x_123) ;  /* 0x00000000000c0947 */ /* 0x000fec0003800000 */
[----:B--2---:R-:W-:Y:S04]  /*6d40*/  SHF.L.U32 R0, R77, 0x1f, RZ ;  /* 0x0000001f4d007819 */ /* 0x004fe800000006ff */
[----:B------:R-:W1:Y:S02]  /*6d50*/  SYNCS.PHASECHK.TRANS64.TRYWAIT P0, [R3+URZ+0x50], R0 ;  /* 0x00005000030075a7 */ /* 0x000e6400080011ff */
[----:B-1----:R-:W-:Y:S05]  /*6d60*/  @!P0 BRA `(.L_x_124) ;  /* 0x0000002800c48947 */ /* 0x002fea0003800000 */
.L_x_123:
[----:B------:R-:W-:Y:S05]  /*6d70*/  BSYNC B0 ;  /* 0x0000000000007941 */ /* 0x000fea0003800000 */
.L_x_122:
[----:B------:R-:W-:Y:S02]  /*6d80*/  ISETP.NE.AND P0, PT, R90, RZ, PT ;  /* 0x000000ff5a00720c */ /* 0x000fe40003f05270 */
[----:B------:R-:W-:Y:S11]  /*6d90*/  IADD3 R43, PT, PT, R43, 0x1, RZ ;  /* 0x000000012b2b7810 */ /* 0x000ff60007ffe0ff */
[----:B------:R4:W1:Y:S04]  /*6da0*/  @P0 LDS.128 R56, [R6] ;  /* 0x0000000006380984 */ /* 0x0008680000000c00 */
[----:B------:R4:W1:Y:S04]  /*6db0*/  @P0 LDS.128 R52, [R5+0x10] ;  /* 0x0000100005340984 */ /* 0x0008680000000c00 */
[----:B------:R4:W1:Y:S04]  /*6dc0*/  @P0 LDS.128 R48, [R4+0x20] ;  /* 0x0000200004300984 */ /* 0x0008680000000c00 */
[----:B------:R4:W1:Y:S02]  /*6dd0*/  @P0 LDS.128 R44, [R2+0x30] ;  /* 0x00003000022c0984 */ /* 0x0008640000000c00 */
.L_x_121:
[----:B------:R-:W-:Y:S05]  /*6de0*/  BSYNC B1 ;  /* 0x0000000000017941 */ /* 0x000fea0003800000 */
.L_x_120:
[----:B-1----:R-:W-:Y:S05]  /*6df0*/  VIADD R3, R34, 0x10 ;  /* 0x0000001022037836 */ /* 0x002fea0000000000 */
[----:B------:R-:W-:Y:S04]  /*6e00*/  SHF.R.U32.HI R3, RZ, 0x15, R3 ;  /* 0x00000015ff037819 */ /* 0x000fe80000011603 */
[----:B------:R-:W-:Y:S11]  /*6e10*/  LOP3.LUT P0, RZ, R3, 0x3, R72, 0x48, !PT ;  /* 0x0000000303ff7812 */ /* 0x000ff60007804848 */
[----:B------:R-:W-:Y:S02]  /*6e20*/  @!UPT UIADD3 URZ, UPT, UPT, URZ, URZ, URZ ;  /* 0x000000fffffff290 */ /* 0x000fe4000fffe0ff */
[----:B------:R-:W-:Y:S05]  /*6e30*/  @!P0 BRA `(.L_x_125) ;  /* 0x0000000000408947 */ /* 0x000fea0003800000 */
[----:B------:R-:W1:Y:S01]  /*6e40*/  LDCU.64 UR8, c[0x4][0x70] ;  /* 0x01000e00ff0877ac */ /* 0x000e620008000a00 */
[----:B------:R-:W-:Y:S01]  /*6e50*/  MOV R3, 0x0 ;  /* 0x0000000000037802 */ /* 0x000fe20000000f00 */
[----:B------:R-:W-:Y:S02]  /*6e60*/  HFMA2 R12, -RZ, RZ, 0, 5.9604644775390625e-08 ;  /* 0x00000001ff0c7431 */ /* 0x000fe400000001ff */
[----:B------:R-:W-:Y:S02]  /*6e70*/  IMAD.MOV.U32 R8, RZ, RZ, 0x192 ;  /* 0x00000192ff087424 */ /* 0x000fe400078e00ff */
[----:B------:R-:W-:Y:S01]  /*6e80*/  IMAD.MOV.U32 R13, RZ, RZ, RZ ;  /* 0x000000ffff0d7224 */ /* 0x000fe200078e00ff */
[----:B------:R-:W5:Y:S01]  /*6e90*/  LDCU.64 UR6, c[0x4][0x78] ;  /* 0x01000f00ff0677ac */ /* 0x000f620008000a00 */
[----:B----4-:R-:W4:Y:S01]  /*6ea0*/  LDC.64 R2, c[0x4][R3] ;  /* 0x0100000003027b82 */ /* 0x010f220000000a00 */
[----:B------:R-:W2:Y:S01]  /*6eb0*/  LDCU.64 UR4, c[0x4][0x10] ;  /* 0x01000200ff0477ac */ /* 0x000ea20008000a00 */
[----:B-1----:R-:W-:Y:S01]  /*6ec0*/  MOV R5, UR9 ;  /* 0x0000000900057c02 */ /* 0x002fe20008000f00 */
[----:B------:R-:W-:Y:S01]  /*6ed0*/  IMAD.U32 R4, RZ, RZ, UR8 ;  /* 0x00000008ff047e24 */ /* 0x000fe2000f8e00ff */
[----:B-----5:R-:W-:Y:S01]  /*6ee0*/  MOV R7, UR7 ;  /* 0x0000000700077c02 */ /* 0x020fe20008000f00 */
[----:B------:R-:W-:Y:S01]  /*6ef0*/  IMAD.U32 R6, RZ, RZ, UR6 ;  /* 0x00000006ff067e24 */ /* 0x000fe2000f8e00ff */
[----:B--2---:R-:W-:Y:S01]  /*6f00*/  MOV R11, UR5 ;  /* 0x00000005000b7c02 */ /* 0x004fe20008000f00 */
[----:B------:R-:W-:Y:S02]  /*6f10*/  IMAD.U32 R10, RZ, RZ, UR4 ;  /* 0x00000004ff0a7e24 */ /* 0x000fe4000f8e00ff */
[----:B------:R-:W-:Y:S07]  /*6f20*/  LEPC R20, `(.L_x_125) ;  /* 0x000000001014794e */ /* 0x000fee0000000000 */
[----:B---34-:R-:W-:Y:S05]  /*6f30*/  CALL.ABS.NOINC R2 ;  /* 0x0000000002007343 */ /* 0x018fea0003c00000 */
.L_x_125:
[----:B------:R-:W-:Y:S01]  /*6f40*/  LOP3.LUT R20, R56, 0xffffe000, RZ, 0xc0, !PT ;  /* 0xffffe00038147812 */ /* 0x000fe200078ec0ff */
[----:B------:R-:W-:Y:S05]  /*6f50*/  WARPSYNC.ALL ;  /* 0x0000000000007948 */ /* 0x000fea0003800000 */
[----:B------:R-:W-:Y:S01]  /*6f60*/  R2UR UR4, R34 ;  /* 0x00000000220472ca */ /* 0x000fe200000e0000 */
[----:B------:R-:W-:Y:S01]  /*6f70*/  IMAD.U32 R92, RZ, RZ, UR51 ;  /* 0x00000033ff5c7e24 */ /* 0x000fe2000f8e00ff */
[----:B------:R-:W-:Y:S01]  /*6f80*/  LOP3.LUT R21, R57, 0xffffe000, RZ, 0xc0, !PT ;  /* 0xffffe00039157812 */ /* 0x000fe200078ec0ff */
[----:B------:R-:W-:Y:S01]  /*6f90*/  IMAD.U32 R91, RZ, RZ, UR37 ;  /* 0x00000025ff5b7e24 */ /* 0x000fe2000f8e00ff */
[----:B------:R-:W-:Y:S01]  /*6fa0*/  LOP3.LUT R40, R59, 0xffffe000, RZ, 0xc0, !PT ;  /* 0xffffe0003b287812 */ /* 0x000fe200078ec0ff */
[----:B------:R-:W-:Y:S01]  /*6fb0*/  BSSY.RECONVERGENT B0, `(.L_x_126) ;  /* 0x0000060000007945 */ /* 0x000fe20003800200 */
[----:B------:R-:W-:Y:S02]  /*6fc0*/  LOP3.LUT R41, R52, 0xffffe000, RZ, 0xc0, !PT ;  /* 0xffffe00034297812 */ /* 0x000fe400078ec0ff */
[----:B------:R-:W-:Y:S02]  /*6fd0*/  LOP3.LUT R42, R53, 0xffffe000, RZ, 0xc0, !PT ;  /* 0xffffe000352a7812 */ /* 0x000fe400078ec0ff */
[----:B------:R-:W-:Y:S02]  /*6fe0*/  ISETP.NE.AND P6, PT, R87, RZ, PT ;  /* 0x000000ff5700720c */ /* 0x000fe40003fc5270 */
[----:B------:R-:W-:Y:S01]  /*6ff0*/  ISETP.NE.AND P0, PT, R82, RZ, PT ;  /* 0x000000ff5200720c */ /* 0x000fe20003f05270 */
[----:B----4-:R-:W2:Y:S10]  /*7000*/  LDTM.x16 R4, tmem[UR4+0x10] ;  /* 0x00001004000479ee */ /* 0x010eb40008240000 */
[----:B------:R-:W-:Y:S02]  /*7010*/  @P6 LEA R92, R92, UR48, 0x3 ;  /* 0x000000305c5c6c11 */ /* 0x000fe4000f8e18ff */
[----:B------:R-:W-:Y:S03]  /*7020*/  @P6 SHF.L.U32 R93, R77, 0x1f, RZ ;  /* 0x0000001f4d5d6819 */ /* 0x000fe600000006ff */
[----:B------:R-:W-:Y:S05]  /*7030*/  @P6 VIADD R92, R92, 0x70 ;  /* 0x000000705c5c6836 */ /* 0x000fea0000000000 */
[----:B------:R-:W-:Y:S02]  /*7040*/  @P6 PRMT R91, R91, 0x654, R92 ;  /* 0x000006545b5b6816 */ /* 0x000fe4000000005c */
[----:B------:R-:W-:Y:S01]  /*7050*/  LEA R92, R43, UR48, 0x3 ;  /* 0x000000302b5c7c11 */ /* 0x000fe2000f8e18ff */
[C---:B--2---:R-:W-:Y:S01]  /*7060*/  FMUL R0, R32.reuse, R4 ;  /* 0x0000000420007220 */ /* 0x044fe20000400000 */
[C---:B------:R-:W-:Y:S01]  /*7070*/  FMUL R2, R32.reuse, R5 ;  /* 0x0000000520027220 */ /* 0x040fe20000400000 */
[C---:B------:R-:W-:Y:S01]  /*7080*/  FMUL R3, R32.reuse, R6 ;  /* 0x0000000620037220 */ /* 0x040fe20000400000 */
[----:B------:R-:W-:Y:S01]  /*7090*/  FMUL R7, R32, R7 ;  /* 0x0000000720077220 */ /* 0x000fe20000400000 */
[C---:B------:R-:W-:Y:S01]  /*70a0*/  FFMA R36, R35.reuse, R20, R0 ;  /* 0x0000001423247223 */ /* 0x040fe20000000000 */
[----:B------:R-:W-:Y:S01]  /*70b0*/  LOP3.LUT R20, R58, 0xffffe000, RZ, 0xc0, !PT ;  /* 0xffffe0003a147812 */ /* 0x000fe200078ec0ff */
[C---:B------:R-:W-:Y:S01]  /*70c0*/  FFMA R37, R35.reuse, R21, R2 ;  /* 0x0000001523257223 */ /* 0x040fe20000000002 */
[----:B------:R-:W-:Y:S01]  /*70d0*/  LOP3.LUT R21, R48, 0xffffe000, RZ, 0xc0, !PT ;  /* 0xffffe00030157812 */ /* 0x000fe200078ec0ff */
[----:B------:R-:W-:Y:S01]  /*70e0*/  FMUL R4, R32, R8 ;  /* 0x0000000820047220 */ /* 0x000fe20000400000 */
[----:B------:R-:W-:Y:S01]  /*70f0*/  F2FP.TF32.F32.PACK_B R36, R36 ;  /* 0x00000024ff24723e */ /* 0x000fe200024050ff */
[C---:B------:R-:W-:Y:S01]  /*7100*/  FFMA R38, R35.reuse, R20, R3 ;  /* 0x0000001423267223 */ /* 0x040fe20000000003 */
[----:B------:R-:W-:Y:S01]  /*7110*/  LOP3.LUT R20, R54, 0xffffe000, RZ, 0xc0, !PT ;  /* 0xffffe00036147812 */ /* 0x000fe200078ec0ff */
[----:B------:R-:W-:Y:S01]  /*7120*/  FFMA R39, R35, R40, R7 ;  /* 0x0000002823277223 */ /* 0x000fe20000000007 */
[----:B------:R-:W-:Y:S01]  /*7130*/  LOP3.LUT R40, R55, 0xffffe000, RZ, 0xc0, !PT ;  /* 0xffffe00037287812 */ /* 0x000fe200078ec0ff */
[C---:B------:R-:W-:Y:S01]  /*7140*/  FMUL R5, R32.reuse, R9 ;  /* 0x0000000920057220 */ /* 0x040fe20000400000 */
[C---:B------:R-:W-:Y:S01]  /*7150*/  FMUL R6, R32.reuse, R10 ;  /* 0x0000000a20067220 */ /* 0x040fe20000400000 */
[C---:B------:R-:W-:Y:S01]  /*7160*/  FMUL R11, R32.reuse, R11 ;  /* 0x0000000b200b7220 */ /* 0x040fe20000400000 */
[----:B------:R-:W-:Y:S01]  /*7170*/  F2FP.TF32.F32.PACK_B R37, R37 ;  /* 0x00000025ff25723e */ /* 0x000fe200024050ff */
[C---:B------:R-:W-:Y:S01]  /*7180*/  FFMA R4, R35.reuse, R41, R4 ;  /* 0x0000002923047223 */ /* 0x040fe20000000004 */
[----:B------:R-:W-:Y:S01]  /*7190*/  F2FP.TF32.F32.PACK_B R38, R38 ;  /* 0x00000026ff26723e */ /* 0x000fe200024050ff */
[C---:B------:R-:W-:Y:S01]  /*71a0*/  FFMA R5, R35.reuse, R42, R5 ;  /* 0x0000002a23057223 */ /* 0x040fe20000000005 */
[----:B------:R-:W-:Y:S01]  /*71b0*/  F2FP.TF32.F32.PACK_B R39, R39 ;  /* 0x00000027ff27723e */ /* 0x000fe200024050ff */
[C---:B------:R-:W-:Y:S01]  /*71c0*/  FFMA R6, R35.reuse, R20, R6 ;  /* 0x0000001423067223 */ /* 0x040fe20000000006 */
[----:B------:R-:W-:Y:S01]  /*71d0*/  FFMA R7, R35, R40, R11 ;  /* 0x0000002823077223 */ /* 0x000fe2000000000b */
        /* <DEDUP_REMOVED lines=47> */
[----:B------:R-:W-:Y:S02]  /*74d0*/  UIADD3 UR12, UP0, UPT, UR52, 0x680, URZ ;  /* 0x00000680340c7890 */ /* 0x000fe4000ff1e0ff */
[----:B------:R-:W-:Y:S02]  /*74e0*/  UIADD3 UR9, UPT, UPT, UR41, 0x10, URZ ;  /* 0x0000001029097890 */ /* 0x000fe4000fffe0ff */
[----:B------:R-:W-:Y:S02]  /*74f0*/  UIADD3 UR8, UPT, UPT, UR48, 0x2200, URZ ;  /* 0x0000220030087890 */ /* 0x000fe4000fffe0ff */
[----:B------:R-:W-:Y:S01]  /*7500*/  UIADD3.X UR13, UPT, UPT, URZ, UR53, URZ, UP0, !UPT ;  /* 0x00000035ff0d7290 */ /* 0x000fe200087fe4ff */
[----:B------:R-:W-:Y:S01]  /*7510*/  UMOV UR10, UR42 ;  /* 0x0000002a000a7c82 */ /* 0x000fe20008000000 */
[----:B------:R-:W-:Y:S01]  /*7520*/  UMOV UR11, UR36 ;  /* 0x00000024000b7c82 */ /* 0x000fe20008000000 */
[----:B------:R-:W-:Y:S02]  /*7530*/  UIADD3 UR5, UPT, UPT, UR41, 0x50, URZ ;  /* 0x0000005029057890 */ /* 0x000fe4000fffe0ff */
[----:B------:R-:W-:Y:S01]  /*7540*/  UIADD3 UR4, UPT, UPT, UR48, 0x3200, URZ ;  /* 0x0000320030047890 */ /* 0x000fe2000fffe0ff */
[----:B------:R-:W-:Y:S03]  /*7550*/  UMOV UR6, UR42 ;  /* 0x0000002a00067c82 */ /* 0x000fe60008000000 */
[----:B------:R2:W-:Y:S01]  /*7560*/  UTMASTG.3D [UR8], [UR12] ;  /* 0x000000080c0073b5 */ /* 0x0005e20008010000 */
[----:B------:R-:W-:Y:S04]  /*7570*/  UMOV UR7, UR36 ;  /* 0x0000002400077c82 */ /* 0x000fe80008000000 */
[----:B------:R2:W-:Y:S01]  /*7580*/  UTMASTG.3D [UR4], [UR12] ;  /* 0x000000040c0073b5 */ /* 0x0005e20008010000 */
[----:B------:R0:W-:Y:S01]  /*7590*/  UTMACMDFLUSH ;  /* 0x00000000000079b7 */ /* 0x0001e20000000000 */
[----:B--2---:R-:W-:Y:S04]  /*75a0*/  DEPBAR.LE SB0, 0x1 ;  /* 0x000080400000791a */ /* 0x004fe80000000000 */
.L_x_127:
[----:B------:R-:W-:Y:S05]  /*75b0*/  BSYNC.RECONVERGENT B0 ;  /* 0x0000000000007941 */ /* 0x000fea0003800200 */
.L_x_126:
[----:B------:R-:W-:Y:S01]  /*75c0*/  BAR.SYNC.DEFER_BLOCKING 0x1, 0x80 ;  /* 0x0042000000007b1d */ /* 0x000fe20000010000 */
[----:B------:R-:W-:Y:S04]  /*75d0*/  UIADD3 UR40, UPT, UPT, UR51, 0x1, URZ ;  /* 0x0000000133287890 */ /* 0x000fe8000fffe0ff */
[----:B------:R-:W-:Y:S04]  /*75e0*/  UISETP.NE.AND UP0, UPT, UR40, 0x4, UPT ;  /* 0x000000042800788c */ /* 0x000fe8000bf05270 */
[----:B------:R-:W-:Y:S01]  /*75f0*/  USEL UR40, UR40, URZ, UP0 ;  /* 0x000000ff28287287 */ /* 0x000fe20008000000 */
[----:B------:R2:W-:Y:S01]  /*7600*/  @P6 SYNCS.ARRIVE.TRANS64.RED.A1T0 RZ, [R91+URZ], RZ ;  /* 0x000000ff5bff69a7 */ /* 0x0005e200081004ff */
[----:B------:R-:W-:Y:S01]  /*7610*/  BSSY B1, `(.L_x_128) ;  /* 0x0000017000017945 */ /* 0x000fe20003800000 */
[----:B------:R-:W4:Y:S02]  /*7620*/  @P6 SYNCS.PHASECHK.TRANS64.TRYWAIT P0, [R92+URZ+0x50], R93 ;  /* 0x0000505d5c0065a7 */ /* 0x000f2400080011ff */
[----:B----4-:R-:W-:Y:S01]  /*7630*/  @P6 SEL R89, RZ, 0x1, !P0 ;  /* 0x00000001ff596807 */ /* 0x010fe20004000000 */
[----:B--2---:R-:W-:Y:S06]  /*7640*/  @!P6 BRA `(.L_x_129) ;  /* 0x00000000004ce947 */ /* 0x004fec0003800000 */
        /* <DEDUP_REMOVED lines=9> */
[----:B------:R-:W-:Y:S04]  /*76e0*/  SHF.L.U32 R5, R77, 0x1f, RZ ;  /* 0x0000001f4d057819 */ /* 0x000fe800000006ff */
[----:B------:R-:W1:Y:S02]  /*76f0*/  SYNCS.PHASECHK.TRANS64.TRYWAIT P0, [R92+URZ+0x50], R5 ;  /* 0x000050055c0075a7 */ /* 0x000e6400080011ff */
[----:B-1----:R-:W-:Y:S05]  /*7700*/  @!P0 BRA `(.L_x_132) ;  /* 0x0000002000708947 */ /* 0x002fea0003800000 */
.L_x_131:
[----:B------:R-:W-:Y:S05]  /*7710*/  BSYNC B0 ;  /* 0x0000000000007941 */ /* 0x000fea0003800000 */
.L_x_130:
[----:B------:R-:W-:Y:S02]  /*7720*/  ISETP.NE.AND P0, PT, R90, RZ, PT ;  /* 0x000000ff5a00720c */ /* 0x000fe40003f05270 */
[----:B------:R-:W-:Y:S11]  /*7730*/  IADD3 R43, PT, PT, R43, 0x1, RZ ;  /* 0x000000012b2b7810 */ /* 0x000ff60007ffe0ff */
[----:B------:R2:W4:Y:S04]  /*7740*/  @P0 LDS.128 R56, [R4] ;  /* 0x0000000004380984 */ /* 0x0005280000000c00 */
[----:B------:R2:W1:Y:S04]  /*7750*/  @P0 LDS.128 R52, [R3+0x10] ;  /* 0x0000100003340984 */ /* 0x0004680000000c00 */
[----:B------:R2:W1:Y:S04]  /*7760*/  @P0 LDS.128 R48, [R2+0x20] ;  /* 0x0000200002300984 */ /* 0x0004680000000c00 */
[----:B------:R2:W1:Y:S02]  /*7770*/  @P0 LDS.128 R44, [R0+0x30] ;  /* 0x00003000002c0984 */ /* 0x0004640000000c00 */
.L_x_129:
[----:B------:R-:W-:Y:S05]  /*7780*/  BSYNC B1 ;  /* 0x0000000000017941 */ /* 0x000fea0003800000 */
.L_x_128:
[----:B--2---:R-:W-:Y:S05]  /*7790*/  VIADD R3, R34, 0x20 ;  /* 0x0000002022037836 */ /* 0x004fea0000000000 */
[----:B------:R-:W-:Y:S04]  /*77a0*/  SHF.R.U32.HI R3, RZ, 0x15, R3 ;  /* 0x00000015ff037819 */ /* 0x000fe80000011603 */
[----:B------:R-:W-:Y:S11]  /*77b0*/  LOP3.LUT P0, RZ, R3, 0x3, R72, 0x48, !PT ;  /* 0x0000000303ff7812 */ /* 0x000ff60007804848 */
[----:B------:R-:W-:Y:S02]  /*77c0*/  @!UPT UIADD3 URZ, UPT, UPT, URZ, URZ, URZ ;  /* 0x000000fffffff290 */ /* 0x000fe4000fffe0ff */
[----:B------:R-:W-:Y:S05]  /*77d0*/  @!P0 BRA `(.L_x_133) ;  /* 0x0000000000408947 */ /* 0x000fea0003800000 */
[----:B------:R-:W2:Y:S01]  /*77e0*/  LDCU.64 UR8, c[0x4][0x70] ;  /* 0x01000e00ff0877ac */ /* 0x000ea20008000a00 */
[----:B------:R-:W-:Y:S01]  /*77f0*/  MOV R3, 0x0 ;  /* 0x0000000000037802 */ /* 0x000fe20000000f00 */
[----:B-1----:R-:W-:Y:S02]  /*7800*/  HFMA2 R12, -RZ, RZ, 0, 5.9604644775390625e-08 ;  /* 0x00000001ff0c7431 */ /* 0x002fe400000001ff */
[----:B------:R-:W-:Y:S02]  /*7810*/  IMAD.MOV.U32 R8, RZ, RZ, 0x192 ;  /* 0x00000192ff087424 */ /* 0x000fe400078e00ff */
[----:B------:R-:W-:Y:S01]  /*7820*/  IMAD.MOV.U32 R13, RZ, RZ, RZ ;  /* 0x000000ffff0d7224 */ /* 0x000fe200078e00ff */
[----:B------:R-:W1:Y:S01]  /*7830*/  LDCU.64 UR6, c[0x4][0x78] ;  /* 0x01000f00ff0677ac */ /* 0x000e620008000a00 */
[----:B------:R-:W3:Y:S01]  /*7840*/  LDC.64 R2, c[0x4][R3] ;  /* 0x0100000003027b82 */ /* 0x000ee20000000a00 */
[----:B------:R-:W5:Y:S01]  /*7850*/  LDCU.64 UR4, c[0x4][0x10] ;  /* 0x01000200ff0477ac */ /* 0x000f620008000a00 */
[----:B--2---:R-:W-:Y:S01]  /*7860*/  MOV R5, UR9 ;  /* 0x0000000900057c02 */ /* 0x004fe20008000f00 */
[----:B------:R-:W-:Y:S01]  /*7870*/  IMAD.U32 R4, RZ, RZ, UR8 ;  /* 0x00000008ff047e24 */ /* 0x000fe2000f8e00ff */
[----:B-1----:R-:W-:Y:S01]  /*7880*/  MOV R7, UR7 ;  /* 0x0000000700077c02 */ /* 0x002fe20008000f00 */
[----:B------:R-:W-:Y:S01]  /*7890*/  IMAD.U32 R6, RZ, RZ, UR6 ;  /* 0x00000006ff067e24 */ /* 0x000fe2000f8e00ff */
[----:B-----5:R-:W-:Y:S01]  /*78a0*/  MOV R11, UR5 ;  /* 0x00000005000b7c02 */ /* 0x020fe20008000f00 */
[----:B------:R-:W-:Y:S02]  /*78b0*/  IMAD.U32 R10, RZ, RZ, UR4 ;  /* 0x00000004ff0a7e24 */ /* 0x000fe4000f8e00ff */
[----:B------:R-:W-:Y:S07]  /*78c0*/  LEPC R20, `(.L_x_133) ;  /* 0x000000001014794e */ /* 0x000fee0000000000 */
[----:B---34-:R-:W-:Y:S05]  /*78d0*/  CALL.ABS.NOINC R2 ;  /* 0x0000000002007343 */ /* 0x018fea0003c00000 */
.L_x_133:
[----:B----4-:R-:W-:Y:S01]  /*78e0*/  LOP3.LUT R20, R56, 0xffffe000, RZ, 0xc0, !PT ;  /* 0xffffe00038147812 */ /* 0x010fe200078ec0ff */
[----:B------:R-:W-:Y:S05]  /*78f0*/  WARPSYNC.ALL ;  /* 0x0000000000007948 */ /* 0x000fea0003800000 */
[----:B------:R-:W-:Y:S01]  /*7900*/  R2UR UR4, R34 ;  /* 0x00000000220472ca */ /* 0x000fe200000e0000 */
[----:B-1----:R-:W-:Y:S01]  /*7910*/  IMAD.U32 R92, RZ, RZ, UR40 ;  /* 0x00000028ff5c7e24 */ /* 0x002fe2000f8e00ff */
        /* <DEDUP_REMOVED lines=8> */
[----:B------:R-:W1:Y:S10]  /*79a0*/  LDTM.x16 R4, tmem[UR4+0x20] ;  /* 0x00002004000479ee */ /* 0x000e740008240000 */
[----:B------:R-:W-:Y:S02]  /*79b0*/  @P6 LEA R92, R92, UR48, 0x3 ;  /* 0x000000305c5c6c11 */ /* 0x000fe4000f8e18ff */
[----:B------:R-:W-:Y:S03]  /*79c0*/  @P6 SHF.L.U32 R93, R77, 0x1f, RZ ;  /* 0x0000001f4d5d6819 */ /* 0x000fe600000006ff */
[----:B------:R-:W-:Y:S05]  /*79d0*/  @P6 VIADD R92, R92, 0x70 ;  /* 0x000000705c5c6836 */ /* 0x000fea0000000000 */
[----:B------:R-:W-:Y:S02]  /*79e0*/  @P6 PRMT R91, R91, 0x654, R92 ;  /* 0x000006545b5b6816 */ /* 0x000fe4000000005c */
[----:B------:R-:W-:Y:S01]  /*79f0*/  LEA R92, R43, UR48, 0x3 ;  /* 0x000000302b5c7c11 */ /* 0x000fe2000f8e18ff */
[C---:B-1----:R-:W-:Y:S01]  /*7a00*/  FMUL R0, R32.reuse, R4 ;  /* 0x0000000420007220 */ /* 0x042fe20000400000 */
        /* <DEDUP_REMOVED lines=84> */
.L_x_135:
[----:B------:R-:W-:Y:S05]  /*7f50*/  BSYNC.RECONVERGENT B0 ;  /* 0x0000000000007941 */ /* 0x000fea0003800200 */
.L_x_134:
        /* <DEDUP_REMOVED lines=13> */
[C---:B------:R-:W-:Y:S01]  /*8030*/  @P1 IMAD R3, R43.reuse, 0x2000, R80 ;  /* 0x000020002b031824 */ /* 0x040fe200078e0250 */
[C---:B------:R-:W-:Y:S01]  /*8040*/  @P1 LEA R0, R43.reuse, R78, 0xd ;  /* 0x0000004e2b001211 */ /* 0x040fe200078e68ff */
[C---:B------:R-:W-:Y:S02]  /*8050*/  @P1 IMAD R2, R43.reuse, 0x2000, R79 ;  /* 0x000020002b021824 */ /* 0x040fe400078e024f */
[----:B------:R-:W-:Y:S01]  /*8060*/  @P1 IMAD R43, R43, 0x2000, R86 ;  /* 0x000020002b2b1824 */ /* 0x000fe200078e0256 */
[----:B------:R-:W-:Y:S06]  /*8070*/  @P0 BRA `(.L_x_139) ;  /* 0x00000000000c0947 */ /* 0x000fec0003800000 */
[----:B-1----:R-:W-:Y:S04]  /*8080*/  SHF.L.U32 R5, R77, 0x1f, RZ ;  /* 0x0000001f4d057819 */ /* 0x002fe800000006ff */
[----:B------:R-:W1:Y:S02]  /*8090*/  SYNCS.PHASECHK.TRANS64.TRYWAIT P0, [R92+URZ+0x50], R5 ;  /* 0x000050055c0075a7 */ /* 0x000e6400080011ff */
[----:B-1----:R-:W-:Y:S05]  /*80a0*/  @!P0 BRA `(.L_x_140) ;  /* 0x00000018001c8947 */ /* 0x002fea0003800000 */
.L_x_139:
[----:B------:R-:W-:Y:S05]  /*80b0*/  BSYNC B0 ;  /* 0x0000000000007941 */ /* 0x000fea0003800000 */
.L_x_138:
[----:B------:R-:W-:Y:S11]  /*80c0*/  ISETP.NE.AND P0, PT, R90, RZ, PT ;  /* 0x000000ff5a00720c */ /* 0x000ff60003f05270 */
[----:B------:R-:W-:Y:S02]  /*80d0*/  @!UPT UIADD3 URZ, UPT, UPT, URZ, URZ, URZ ;  /* 0x000000fffffff290 */ /* 0x000fe4000fffe0ff */
[----:B------:R2:W4:Y:S04]  /*80e0*/  @P0 LDS.128 R56, [R3] ;  /* 0x0000000003380984 */ /* 0x0005280000000c00 */
[----:B------:R2:W1:Y:S04]  /*80f0*/  @P0 LDS.128 R52, [R2+0x10] ;  /* 0x0000100002340984 */ /* 0x0004680000000c00 */
[----:B------:R2:W1:Y:S04]  /*8100*/  @P0 LDS.128 R48, [R0+0x20] ;  /* 0x0000200000300984 */ /* 0x0004680000000c00 */
[----:B------:R2:W1:Y:S02]  /*8110*/  @P0 LDS.128 R44, [R43+0x30] ;  /* 0x000030002b2c0984 */ /* 0x0004640000000c00 */
.L_x_137:
[----:B------:R-:W-:Y:S05]  /*8120*/  BSYNC B1 ;  /* 0x0000000000017941 */ /* 0x000fea0003800000 */
.L_x_136:
        /* <DEDUP_REMOVED lines=21> */
.L_x_141:
[----:B------:R-:W-:Y:S01]  /*8280*/  ISETP.NE.AND P0, PT, R82, RZ, PT ;  /* 0x000000ff5200720c */ /* 0x000fe20003f05270 */
[----:B------:R-:W-:Y:S05]  /*8290*/  WARPSYNC.ALL ;  /* 0x0000000000007948 */ /* 0x000fea0003800000 */
[----:B------:R-:W-:Y:S01]  /*82a0*/  R2UR UR4, R34 ;  /* 0x00000000220472ca */ /* 0x000fe200000e0000 */
[----:B------:R-:W-:Y:S01]  /*82b0*/  VIADD R88, R88, 0xe0 ;  /* 0x000000e058587836 */ /* 0x000fe20000000000 */
[----:B----4-:R-:W-:Y:S01]  /*82c0*/  LOP3.LUT R0, R56, 0xffffe000, RZ, 0xc0, !PT ;  /* 0xffffe00038007812 */ /* 0x010fe200078ec0ff */
[----:B------:R-:W-:Y:S01]  /*82d0*/  BSSY.RECONVERGENT B0, `(.L_x_142) ;  /* 0x000005e000007945 */ /* 0x000fe20003800200 */
[----:B------:R-:W-:Y:S02]  /*82e0*/  LOP3.LUT R2, R57, 0xffffe000, RZ, 0xc0, !PT ;  /* 0xffffe00039027812 */ /* 0x000fe400078ec0ff */
[----:B------:R-:W-:Y:S02]  /*82f0*/  LOP3.LUT R3, R58, 0xffffe000, RZ, 0xc0, !PT ;  /* 0xffffe0003a037812 */ /* 0x000fe400078ec0ff */
[----:B------:R-:W-:Y:S02]  /*8300*/  LOP3.LUT R20, R59, 0xffffe000, RZ, 0xc0, !PT ;  /* 0xffffe0003b147812 */ /* 0x000fe400078ec0ff */
[----:B-1----:R-:W-:Y:S02]  /*8310*/  LOP3.LUT R21, R52, 0xffffe000, RZ, 0xc0, !PT ;  /* 0xffffe00034157812 */ /* 0x002fe400078ec0ff */
[----:B------:R-:W-:Y:S01]  /*8320*/  LOP3.LUT R36, R53, 0xffffe000, RZ, 0xc0, !PT ;  /* 0xffffe00035247812 */ /* 0x000fe200078ec0ff */
[----:B------:R-:W1:Y:S01]  /*8330*/  LDTM.x16 R4, tmem[UR4+0x30] ;  /* 0x00003004000479ee */ /* 0x000e620008240000 */
[----:B------:R-:W-:Y:S01]  /*8340*/  LOP3.LUT R37, R54, 0xffffe000, RZ, 0xc0, !PT ;  /* 0xffffe00036257812 */ /* 0x000fe200078ec0ff */
[----:B------:R-:W-:Y:S01]  /*8350*/  NOP ;  /* 0x0000000000007918 */ /* 0x000fe20000000000 */
[----:B------:R-:W-:Y:S02]  /*8360*/  LOP3.LUT R38, R55, 0xffffe000, RZ, 0xc0, !PT ;  /* 0xffffe00037267812 */ /* 0x000fe400078ec0ff */
[----:B------:R-:W-:Y:S02]  /*8370*/  LOP3.LUT R88, R88, 0xfefffff8, RZ, 0xc0, !PT ;  /* 0xfefffff858587812 */ /* 0x000fe400078ec0ff */
[----:B------:R-:W-:Y:S02]  /*8380*/  LOP3.LUT R39, R48, 0xffffe000, RZ, 0xc0, !PT ;  /* 0xffffe00030277812 */ /* 0x000fe400078ec0ff */
[----:B------:R-:W-:Y:S01]  /*8390*/  LOP3.LUT R40, R49, 0xffffe000, RZ, 0xc0, !PT ;  /* 0xffffe00031287812 */ /* 0x000fe200078ec0ff */
[----:B-1----:R1:W-:Y:S01]  /*83a0*/  SYNCS.ARRIVE.TRANS64.RED.A1T0 RZ, [R88+URZ], RZ ;  /* 0x000000ff58ff79a7 */ /* 0x0023e200081004ff */
[----:B------:R-:W-:Y:S02]  /*83b0*/  LOP3.LUT R41, R50, 0xffffe000, RZ, 0xc0, !PT ;  /* 0xffffe00032297812 */ /* 0x000fe400078ec0ff */
[----:B------:R-:W-:Y:S02]  /*83c0*/  LOP3.LUT R42, R51, 0xffffe000, RZ, 0xc0, !PT ;  /* 0xffffe000332a7812 */ /* 0x000fe400078ec0ff */
[----:B------:R-:W-:Y:S02]  /*83d0*/  LOP3.LUT R43, R44, 0xffffe000, RZ, 0xc0, !PT ;  /* 0xffffe0002c2b7812 */ /* 0x000fe400078ec0ff */
[----:B------:R-:W-:Y:S02]  /*83e0*/  LOP3.LUT R44, R45, 0xffffe000, RZ, 0xc0, !PT ;  /* 0xffffe0002d2c7812 */ /* 0x000fe400078ec0ff */
[----:B------:R-:W-:Y:S02]  /*83f0*/  LOP3.LUT R45, R46, 0xffffe000, RZ, 0xc0, !PT ;  /* 0xffffe0002e2d7812 */ /* 0x000fe400078ec0ff */
[----:B------:R-:W-:Y:S01]  /*8400*/  LOP3.LUT R46, R47, 0xffffe000, RZ, 0xc0, !PT ;  /* 0xffffe0002f2e7812 */ /* 0x000fe200078ec0ff */
[C---:B------:R-:W-:Y:S01]  /*8410*/  FMUL R4, R32.reuse, R4 ;  /* 0x0000000420047220 */ /* 0x040fe20000400000 */
[C---:B------:R-:W-:Y:S01]  /*8420*/  FMUL R5, R32.reuse, R5 ;  /* 0x0000000520057220 */ /* 0x040fe20000400000 */
[C---:B------:R-:W-:Y:S01]  /*8430*/  FMUL R6, R32.reuse, R6 ;  /* 0x0000000620067220 */ /* 0x040fe20000400000 */
[C---:B------:R-:W-:Y:S01]  /*8440*/  FMUL R7, R32.reuse, R7 ;  /* 0x0000000720077220 */ /* 0x040fe20000400000 */
[C---:B------:R-:W-:Y:S01]  /*8450*/  FFMA R4, R35.reuse, R0, R4 ;  /* 0x0000000023047223 */ /* 0x040fe20000000004 */
[C---:B------:R-:W-:Y:S01]  /*8460*/  FFMA R5, R35.reuse, R2, R5 ;  /* 0x0000000223057223 */ /* 0x040fe20000000005 */
[C---:B------:R-:W-:Y:S01]  /*8470*/  FFMA R6, R35.reuse, R3, R6 ;  /* 0x0000000323067223 */ /* 0x040fe20000000006 */
[C---:B------:R-:W-:Y:S01]  /*8480*/  FFMA R7, R35.reuse, R20, R7 ;  /* 0x0000001423077223 */ /* 0x040fe20000000007 */
[C---:B------:R-:W-:Y:S01]  /*8490*/  FMUL R8, R32.reuse, R8 ;  /* 0x0000000820087220 */ /* 0x040fe20000400000 */
        /* <DEDUP_REMOVED lines=9> */
[----:B------:R-:W-:Y:S01]  /*8530*/  F2FP.TF32.F32.PACK_B R7, R7 ;  /* 0x00000007ff07723e */ /* 0x000fe200024050ff */
[C---:B------:R-:W-:Y:S01]  /*8540*/  FFMA R11, R35.reuse, R38, R11 ;  /* 0x00000026230b7223 */ /* 0x040fe2000000000b */
[C---:B------:R-:W-:Y:S01]  /*8550*/  FMUL R12, R32.reuse, R12 ;  /* 0x0000000c200c7220 */ /* 0x040fe20000400000 */
[----:B------:R-:W-:Y:S01]  /*8560*/  F2FP.TF32.F32.PACK_B R8, R8 ;  /* 0x00000008ff08723e */ /* 0x000fe200024050ff */
[C---:B------:R-:W-:Y:S01]  /*8570*/  FMUL R13, R32.reuse, R13 ;  /* 0x0000000d200d7220 */ /* 0x040fe20000400000 */
[----:B------:R1:W-:Y:S01]  /*8580*/  STS.128 [R80+0x6000], R4 ;  /* 0x0060000450007388 */ /* 0x0003e20000000c00 */
        /* <DEDUP_REMOVED lines=8> */
[C---:B------:R-:W-:Y:S01]  /*8610*/  FFMA R15, R35.reuse, R42, R15 ;  /* 0x0000002a230f7223 */ /* 0x040fe2000000000f */
[C---:B------:R-:W-:Y:S01]  /*8620*/  FMUL R16, R32.reuse, R16 ;  /* 0x0000001020107220 */ /* 0x040fe20000400000 */
[----:B------:R-:W-:Y:S01]  /*8630*/  F2FP.TF32.F32.PACK_B R12, R12 ;  /* 0x0000000cff0c723e */ /* 0x000fe200024050ff */
[----:B------:R1:W-:Y:S01]  /*8640*/  STS.128 [R79+0x6010], R8 ;  /* 0x006010084f007388 */ /* 0x0003e20000000c00 */
[C---:B------:R-:W-:Y:S01]  /*8650*/  FMUL R17, R32.reuse, R17 ;  /* 0x0000001120117220 */ /* 0x040fe20000400000 */
[C---:B------:R-:W-:Y:S01]  /*8660*/  FMUL R18, R32.reuse, R18 ;  /* 0x0000001220127220 */ /* 0x040fe20000400000 */
[----:B------:R-:W-:Y:S01]  /*8670*/  FMUL R19, R32, R19 ;  /* 0x0000001320137220 */ /* 0x000fe20000400000 */
[----:B------:R-:W-:Y:S01]  /*8680*/  F2FP.TF32.F32.PACK_B R13, R13 ;  /* 0x0000000dff0d723e */ /* 0x000fe200024050ff */
[C---:B------:R-:W-:Y:S01]  /*8690*/  FFMA R16, R35.reuse, R43, R16 ;  /* 0x0000002b23107223 */ /* 0x040fe20000000010 */
[----:B------:R-:W-:Y:S01]  /*86a0*/  F2FP.TF32.F32.PACK_B R14, R14 ;  /* 0x0000000eff0e723e */ /* 0x000fe200024050ff */
[C---:B------:R-:W-:Y:S01]  /*86b0*/  FFMA R17, R35.reuse, R44, R17 ;  /* 0x0000002c23117223 */ /* 0x040fe20000000011 */
[----:B------:R-:W-:Y:S01]  /*86c0*/  F2FP.TF32.F32.PACK_B R15, R15 ;  /* 0x0000000fff0f723e */ /* 0x000fe200024050ff */
[C---:B------:R-:W-:Y:S01]  /*86d0*/  FFMA R18, R35.reuse, R45, R18 ;  /* 0x0000002d23127223 */ /* 0x040fe20000000012 */
[----:B------:R-:W-:Y:S01]  /*86e0*/  FFMA R19, R35, R46, R19 ;  /* 0x0000002e23137223 */ /* 0x000fe20000000013 */
[----:B------:R-:W-:Y:S02]  /*86f0*/  F2FP.TF32.F32.PACK_B R16, R16 ;  /* 0x00000010ff10723e */ /* 0x000fe400024050ff */
[----:B------:R1:W-:Y:S01]  /*8700*/  STS.128 [R78+0x6020], R12 ;  /* 0x0060200c4e007388 */ /* 0x0003e20000000c00 */
[----:B------:R-:W-:Y:S02]  /*8710*/  F2FP.TF32.F32.PACK_B R17, R17 ;  /* 0x00000011ff11723e */ /* 0x000fe400024050ff */
        /* <DEDUP_REMOVED lines=25> */
.L_x_143:
[----:B------:R-:W-:Y:S05]  /*88b0*/  BSYNC.RECONVERGENT B0 ;  /* 0x0000000000007941 */ /* 0x000fea0003800200 */
.L_x_142:
[----:B------:R-:W-:Y:S01]  /*88c0*/  BAR.SYNC.DEFER_BLOCKING 0x1, 0x80 ;  /* 0x0042000000007b1d */ /* 0x000fe20000010000 */
[----:B------:R-:W-:Y:S01]  /*88d0*/  UISETP.NE.AND UP0, UPT, UR49, -0x4, UPT ;  /* 0xfffffffc3100788c */ /* 0x000fe2000bf05270 */
[----:B------:R-:W-:Y:S08]  /*88e0*/  IADD3 R0, PT, PT, R30, 0x1, RZ ;  /* 0x000000011e007810 */ /* 0x000ff00007ffe0ff */
[----:B------:R-:W-:Y:S05]  /*88f0*/  BRA.U !UP0, `(.L_x_144) ;  /* 0x0000000108287547 */ /* 0x000fea000b800000 */
[----:B------:R-:W-:Y:S01]  /*8900*/  ISETP.NE.AND P0, PT, R87, RZ, PT ;  /* 0x000000ff5700720c */ /* 0x000fe20003f05270 */
[----:B------:R-:W-:Y:S01]  /*8910*/  IMAD.U32 R3, RZ, RZ, UR51 ;  /* 0x00000033ff037e24 */ /* 0x000fe2000f8e00ff */
[----:B------:R-:W-:Y:S01]  /*8920*/  UIADD3 UR51, UPT, UPT, UR51, 0x1, URZ ;  /* 0x0000000133337890 */ /* 0x000fe2000fffe0ff */
[----:B------:R-:W-:Y:S03]  /*8930*/  IMAD.U32 R2, RZ, RZ, UR37 ;  /* 0x00000025ff027e24 */ /* 0x000fe6000f8e00ff */
[----:B------:R-:W-:Y:S04]  /*8940*/  UISETP.NE.AND UP0, UPT, UR51, 0x4, UPT ;  /* 0x000000043300788c */ /* 0x000fe8000bf05270 */
[----:B------:R-:W-:Y:S03]  /*8950*/  USEL UR51, UR51, URZ, UP0 ;  /* 0x000000ff33337287 */ /* 0x000fe60008000000 */
[----:B------:R-:W-:Y:S05]  /*8960*/  @P0 LEA R3, R3, UR48, 0x3 ;  /* 0x0000003003030c11 */ /* 0x000fea000f8e18ff */
[----:B------:R-:W-:Y:S05]  /*8970*/  @P0 VIADD R3, R3, 0x70 ;  /* 0x0000007003030836 */ /* 0x000fea0000000000 */
[----:B------:R-:W-:Y:S04]  /*8980*/  @P0 PRMT R2, R2, 0x654, R3 ;  /* 0x0000065402020816 */ /* 0x000fe80000000003 */
[----:B------:R2:W-:Y:S03]  /*8990*/  @P0 SYNCS.ARRIVE.TRANS64.RED.A1T0 RZ, [R2+URZ], RZ ;  /* 0x000000ff02ff09a7 */ /* 0x0005e600081004ff */
.L_x_144:
[----:B------:R-:W-:Y:S01]  /*89a0*/  ISETP.NE.AND P2, PT, R83, RZ, PT ;  /* 0x000000ff5300720c */ /* 0x000fe20003f45270 */
[----:B------:R-:W-:Y:S01]  /*89b0*/  UIADD3 UR49, UPT, UPT, UR49, 0x4, URZ ;  /* 0x0000000431317890 */ /* 0x000fe2000fffe0ff */
[----:B------:R-:W-:Y:S01]  /*89c0*/  ISETP.NE.AND P0, PT, R85, 0x2, PT ;  /* 0x000000025500780c */ /* 0x000fe20003f05270 */
[----:B------:R-:W-:Y:S01]  /*89d0*/  IMAD.IADD R20, R29, 0x1, R66 ;  /* 0x000000011d147824 */ /* 0x000fe200078e0242 */
[----:B------:R-:W-:Y:S01]  /*89e0*/  ISETP.NE.AND P1, PT, R0, 0x4, PT ;  /* 0x000000040000780c */ /* 0x000fe20003f25270 */
[----:B------:R-:W-:Y:S01]  /*89f0*/  IMAD.IADD R21, R31, 0x1, R68 ;  /* 0x000000011f157824 */ /* 0x000fe200078e0244 */
[----:B--2---:R-:W-:Y:S02]  /*8a00*/  SEL R2, RZ, 0x1, P0 ;  /* 0x00000001ff027807 */ /* 0x004fe40000000000 */
[----:B------:R-:W-:Y:S02]  /*8a10*/  SEL R3, RZ, 0x1, P1 ;  /* 0x00000001ff037807 */ /* 0x000fe40000800000 */
[----:B------:R-:W-:Y:S02]  /*8a20*/  LOP3.LUT R75, R75, R2, RZ, 0x3c, !PT ;  /* 0x000000024b4b7212 */ /* 0x000fe400078e3cff */
[----:B------:R-:W-:Y:S02]  /*8a30*/  LOP3.LUT R76, R76, R3, RZ, 0x3c, !PT ;  /* 0x000000034c4c7212 */ /* 0x000fe400078e3cff */
[----:B------:R-:W-:Y:S02]  /*8a40*/  @P2 R2UR UR36, R74 ;  /* 0x000000004a2422ca */ /* 0x000fe400000e0000 */
[----:B------:R-:W-:Y:S02]  /*8a50*/  SEL R85, R85, RZ, P0 ;  /* 0x000000ff55557207 */ /* 0x000fe40000000000 */
[----:B------:R-:W-:Y:S01]  /*8a60*/  SEL R30, R0, RZ, P1 ;  /* 0x000000ff001e7207 */ /* 0x000fe20000800000 */
[----:B------:R-:W-:Y:S10]  /*8a70*/  @P2 BRA `(.L_x_145) ;  /* 0xffffffcc00082947 */ /* 0x000ff4000383ffff */
[----:B------:R-:W-:-:S09]  /*8a80*/  UISETP.NE.AND UP0, UPT, UR50, URZ, UPT ;  /* 0x000000ff3200728c */ /* 0x000fd2000bf05270 */
[----:B------:R-:W-:Y:S05]  /*8a90*/  BRA.U !UP0, `(.L_x_146) ;  /* 0x0000000108487547 */ /* 0x000fea000b800000 */
[----:B------:R-:W2:Y:S02]  /*8aa0*/  LDCU.64 UR4, c[0x0][0x890] ;  /* 0x00011200ff0477ac */ /* 0x000ea40008000a00 */
[----:B--2---:R-:W-:-:S04]  /*8ab0*/  UISETP.NE.U32.AND UP0, UPT, UR4, URZ, UPT ;  /* 0x000000ff0400728c */ /* 0x004fc8000bf05070 */
[----:B------:R-:W-:-:S09]  /*8ac0*/  UISETP.NE.AND.EX UP0, UPT, UR5, URZ, UPT, UP0 ;  /* 0x000000ff0500728c */ /* 0x000fd2000bf05300 */
[----:B------:R-:W-:Y:S05]  /*8ad0*/  BRA.U UP0, `(.L_x_147) ;  /* 0x00000001000c7547 */ /* 0x000fea000b800000 */
[----:B------:R-:W-:-:S13]  /*8ae0*/  FSETP.NEU.AND P0, PT, R35, RZ, PT ;  /* 0x000000ff2300720b */ /* 0x000fda0003f0d000 */
[----:B------:R-:W-:Y:S05]  /*8af0*/  @!P0 EXIT ;  /* 0x000000000000894d */ /* 0x000fea0003800000 */
[----:B------:R-:W-:Y:S05]  /*8b00*/  BRA `(.L_x_146) ;  /* 0x00000000002c7947 */ /* 0x000fea0003800000 */
.L_x_147:
[----:B------:R-:W-:Y:S01]  /*8b10*/  ISETP.NE.AND P0, PT, R84, RZ, PT ;  /* 0x000000ff5400720c */ /* 0x000fe20003f05270 */
[----:B------:R-:W-:-:S12]  /*8b20*/  BSSY.RECONVERGENT B0, `(.L_x_146) ;  /* 0x0000009000007945 */ /* 0x000fd80003800200 */
[----:B------:R-:W-:Y:S05]  /*8b30*/  @P0 BRA `(.L_x_148) ;  /* 0x0000000000140947 */ /* 0x000fea0003800000 */
[----:B------:R-:W2:Y:S02]  /*8b40*/  LDCU.64 UR4, c[0x0][0x888] ;  /* 0x00011100ff0477ac */ /* 0x000ea40008000a00 */
[----:B--2---:R-:W-:-:S04]  /*8b50*/  ISETP.NE.U32.AND P0, PT, RZ, UR4, PT ;  /* 0x00000004ff007c0c */ /* 0x004fc8000bf05070 */
[----:B------:R-:W-:-:S13]  /*8b60*/  ISETP.NE.AND.EX P0, PT, RZ, UR5, PT, P0 ;  /* 0x00000005ff007c0c */ /* 0x000fda000bf05300 */
[----:B------:R-:W-:Y:S05]  /*8b70*/  @!P0 EXIT ;  /* 0x000000000000894d */ /* 0x000fea0003800000 */
[----:B------:R-:W-:Y:S05]  /*8b80*/  BRA `(.L_x_149) ;  /* 0x0000000000087947 */ /* 0x000fea0003800000 */
.L_x_148:
[----:B------:R-:W-:-:S13]  /*8b90*/  FSETP.NEU.AND P0, PT, R35, RZ, PT ;  /* 0x000000ff2300720b */ /* 0x000fda0003f0d000 */
[----:B------:R-:W-:Y:S05]  /*8ba0*/  @!P0 EXIT ;  /* 0x000000000000894d */ /* 0x000fea0003800000 */
.L_x_149:
[----:B------:R-:W-:Y:S05]  /*8bb0*/  BSYNC.RECONVERGENT B0 ;  /* 0x0000000000007941 */ /* 0x000fea0003800200 */
.L_x_146:
[----:B------:R-:W-:Y:S01]  /*8bc0*/  ULEA UR4, UR51, UR48, 0x3 ;  /* 0x0000003033047291 */ /* 0x000fe2000f8e18ff */
[----:B------:R-:W-:-:S04]  /*8bd0*/  DEPBAR.LE SB0, 0x0 ;  /* 0x000080000000791a */ /* 0x000fc80000000000 */
[----:B------:R-:W-:-:S04]  /*8be0*/  UIADD3 UR4, UPT, UPT, UR4, 0x70, URZ ;  /* 0x0000007004047890 */ /* 0x000fc8000fffe0ff */
[----:B------:R-:W-:-:S09]  /*8bf0*/  UPRMT UR4, UR37, 0x654, UR4 ;  /* 0x0000065425047896 */ /* 0x000fd20008000004 */
[----:B------:R-:W-:Y:S01]  /*8c00*/  SYNCS.ARRIVE.TRANS64.RED.A1T0 RZ, [UR4], RZ ;  /* 0x000000ffffff79a7 */ /* 0x000fe20008100404 */
[----:B------:R-:W-:Y:S05]  /*8c10*/  EXIT ;  /* 0x000000000000794d */ /* 0x000fea0003800000 */
.L_x_24:
[----:B--2---:R2:W4:Y:S02]  /*8c20*/  SYNCS.PHASECHK.TRANS64.TRYWAIT P0, [R3+URZ+0x110], R2 ;  /* 0x00011002030075a7 */ /* 0x00452400080011ff */
[----:B----4-:R-:W-:Y:S05]  /*8c30*/  @!P0 NANOSLEEP.SYNCS 0x989680 ;  /* 0x009896800000895d */ /* 0x010fea0003900000 */
[----:B------:R-:W4:Y:S02]  /*8c40*/  @!P0 SYNCS.PHASECHK.TRANS64 P0, [R3+URZ+0x110], R2 ;  /* 0x00011002030085a7 */ /* 0x000f2400080010ff */
[----:B----4-:R-:W-:Y:S05]  /*8c50*/  @!P0 BRA `(.L_x_24) ;  /* 0xfffffffc00f08947 */ /* 0x010fea000383ffff */
[----:B------:R-:W-:Y:S05]  /*8c60*/  BRA `(.L_x_150) ;  /* 0xffffff8800f07947 */ /* 0x000fea000383ffff */
.L_x_27:
[----:B-1----:R-:W-:-:S07]  /*8c70*/  MOV R2, UR33 ;  /* 0x0000002100027c02 */ /* 0x002fce0008000f00 */
.L_x_151:
[----:B-1----:R1:W2:Y:S02]  /*8c80*/  SYNCS.PHASECHK.TRANS64.TRYWAIT P0, [R2+URZ+0x28], R5 ;  /* 0x00002805020075a7 */ /* 0x0022a400080011ff */
[----:B--2---:R-:W-:Y:S05]  /*8c90*/  @!P0 NANOSLEEP.SYNCS 0x989680 ;  /* 0x009896800000895d */ /* 0x004fea0003900000 */
[----:B------:R-:W2:Y:S02]  /*8ca0*/  @!P0 SYNCS.PHASECHK.TRANS64 P0, [R2+URZ+0x28], R5 ;  /* 0x00002805020085a7 */ /* 0x000ea400080010ff */
[----:B--2---:R-:W-:Y:S05]  /*8cb0*/  @!P0 BRA `(.L_x_151) ;  /* 0xfffffffc00f08947 */ /* 0x004fea000383ffff */
[----:B------:R-:W-:Y:S05]  /*8cc0*/  BRA `(.L_x_26) ;  /* 0xffffff8c00547947 */ /* 0x000fea000383ffff */
.L_x_34:
[----:B-1----:R-:W-:-:S07]  /*8cd0*/  MOV R2, UR17 ;  /* 0x0000001100027c02 */ /* 0x002fce0008000f00 */
.L_x_152:
[----:B-1----:R1:W2:Y:S02]  /*8ce0*/  SYNCS.PHASECHK.TRANS64.TRYWAIT P0, [R2+URZ+0x28], R5 ;  /* 0x00002805020075a7 */ /* 0x0022a400080011ff */
[----:B--2---:R-:W-:Y:S05]  /*8cf0*/  @!P0 NANOSLEEP.SYNCS 0x989680 ;  /* 0x009896800000895d */ /* 0x004fea0003900000 */
[----:B------:R-:W2:Y:S02]  /*8d00*/  @!P0 SYNCS.PHASECHK.TRANS64 P0, [R2+URZ+0x28], R5 ;  /* 0x00002805020085a7 */ /* 0x000ea400080010ff */
[----:B--2---:R-:W-:Y:S05]  /*8d10*/  @!P0 BRA `(.L_x_152) ;  /* 0xfffffffc00f08947 */ /* 0x004fea000383ffff */
[----:B------:R-:W-:Y:S05]  /*8d20*/  BRA `(.L_x_33) ;  /* 0xffffff90000c7947 */ /* 0x000fea000383ffff */
.L_x_39:
[----:B-1----:R1:W2:Y:S02]  /*8d30*/  SYNCS.PHASECHK.TRANS64.TRYWAIT P0, [R2+URZ+0xa0], R3 ;  /* 0x0000a003020075a7 */ /* 0x0022a400080011ff */
[----:B--2---:R-:W-:Y:S05]  /*8d40*/  @!P0 NANOSLEEP.SYNCS 0x989680 ;  /* 0x009896800000895d */ /* 0x004fea0003900000 */
[----:B------:R-:W2:Y:S02]  /*8d50*/  @!P0 SYNCS.PHASECHK.TRANS64 P0, [R2+URZ+0xa0], R3 ;  /* 0x0000a003020085a7 */ /* 0x000ea400080010ff */
[----:B--2---:R-:W-:Y:S05]  /*8d60*/  @!P0 BRA `(.L_x_39) ;  /* 0xfffffffc00f08947 */ /* 0x004fea000383ffff */
[----:B------:R-:W-:Y:S05]  /*8d70*/  BRA `(.L_x_153) ;  /* 0xffffff9000ac7947 */ /* 0x000fea000383ffff */
.L_x_43:
[----:B---3--:R-:W-:-:S07]  /*8d80*/  MOV R0, UR4 ;  /* 0x0000000400007c02 */ /* 0x008fce0008000f00 */
.L_x_154:
[----:B-1----:R1:W2:Y:S02]  /*8d90*/  SYNCS.PHASECHK.TRANS64.TRYWAIT P0, [R0+URZ], R3 ;  /* 0x00000003000075a7 */ /* 0x0022a400080011ff */
[----:B--2---:R-:W-:Y:S05]  /*8da0*/  @!P0 NANOSLEEP.SYNCS 0x989680 ;  /* 0x009896800000895d */ /* 0x004fea0003900000 */
[----:B------:R-:W2:Y:S02]  /*8db0*/  @!P0 SYNCS.PHASECHK.TRANS64 P0, [R0+URZ], R3 ;  /* 0x00000003000085a7 */ /* 0x000ea400080010ff */
[----:B--2---:R-:W-:Y:S05]  /*8dc0*/  @!P0 BRA `(.L_x_154) ;  /* 0xfffffffc00f08947 */ /* 0x004fea000383ffff */
[----:B------:R-:W-:Y:S05]  /*8dd0*/  BRA `(.L_x_155) ;  /* 0xffffff98001c7947 */ /* 0x000fea000383ffff */
.L_x_44:
[----:B---3--:R-:W-:-:S07]  /*8de0*/  MOV R0, UR4 ;  /* 0x0000000400007c02 */ /* 0x008fce0008000f00 */
.L_x_156:
[----:B-1----:R1:W2:Y:S02]  /*8df0*/  SYNCS.PHASECHK.TRANS64.TRYWAIT P0, [R0+URZ], R3 ;  /* 0x00000003000075a7 */ /* 0x0022a400080011ff */
[----:B--2---:R-:W-:Y:S05]  /*8e00*/  @!P0 NANOSLEEP.SYNCS 0x989680 ;  /* 0x009896800000895d */ /* 0x004fea0003900000 */
[----:B------:R-:W2:Y:S02]  /*8e10*/  @!P0 SYNCS.PHASECHK.TRANS64 P0, [R0+URZ], R3 ;  /* 0x00000003000085a7 */ /* 0x000ea400080010ff */
[----:B--2---:R-:W-:Y:S05]  /*8e20*/  @!P0 BRA `(.L_x_156) ;  /* 0xfffffffc00f08947 */ /* 0x004fea000383ffff */
[----:B------:R-:W-:Y:S05]  /*8e30*/  BRA `(.L_x_157) ;  /* 0xffffff9800287947 */ /* 0x000fea000383ffff */
.L_x_45:
[----:B---3--:R-:W-:-:S07]  /*8e40*/  MOV R0, UR4 ;  /* 0x0000000400007c02 */ /* 0x008fce0008000f00 */
.L_x_158:
[----:B-1----:R1:W2:Y:S02]  /*8e50*/  SYNCS.PHASECHK.TRANS64.TRYWAIT P0, [R0+URZ], R3 ;  /* 0x00000003000075a7 */ /* 0x0022a400080011ff */
[----:B--2---:R-:W-:Y:S05]  /*8e60*/  @!P0 NANOSLEEP.SYNCS 0x989680 ;  /* 0x009896800000895d */ /* 0x004fea0003900000 */
[----:B------:R-:W2:Y:S02]  /*8e70*/  @!P0 SYNCS.PHASECHK.TRANS64 P0, [R0+URZ], R3 ;  /* 0x00000003000085a7 */ /* 0x000ea400080010ff */
[----:B--2---:R-:W-:Y:S05]  /*8e80*/  @!P0 BRA `(.L_x_158) ;  /* 0xfffffffc00f08947 */ /* 0x004fea000383ffff */
[----:B------:R-:W-:Y:S05]  /*8e90*/  BRA `(.L_x_159) ;  /* 0xffffff9800347947 */ /* 0x000fea000383ffff */
.L_x_46:
[----:B---3--:R-:W-:-:S07]  /*8ea0*/  MOV R0, UR4 ;  /* 0x0000000400007c02 */ /* 0x008fce0008000f00 */
.L_x_160:
[----:B-1----:R1:W2:Y:S02]  /*8eb0*/  SYNCS.PHASECHK.TRANS64.TRYWAIT P0, [R0+URZ], R3 ;  /* 0x00000003000075a7 */ /* 0x0022a400080011ff */
[----:B--2---:R-:W-:Y:S05]  /*8ec0*/  @!P0 NANOSLEEP.SYNCS 0x989680 ;  /* 0x009896800000895d */ /* 0x004fea0003900000 */
[----:B------:R-:W2:Y:S02]  /*8ed0*/  @!P0 SYNCS.PHASECHK.TRANS64 P0, [R0+URZ], R3 ;  /* 0x00000003000085a7 */ /* 0x000ea400080010ff */
[----:B--2---:R-:W-:Y:S05]  /*8ee0*/  @!P0 BRA `(.L_x_160) ;  /* 0xfffffffc00f08947 */ /* 0x004fea000383ffff */
[----:B------:R-:W-:Y:S05]  /*8ef0*/  BRA `(.L_x_161) ;  /* 0xffffff9800407947 */ /* 0x000fea000383ffff */
.L_x_49:
[----:B-1----:R1:W2:Y:S02]  /*8f00*/  SYNCS.PHASECHK.TRANS64.TRYWAIT P0, [R0+URZ+0x100], R5 ;  /* 0x00010005000075a7 */ /* 0x0022a400080011ff */
[----:B--2---:R-:W-:Y:S05]  /*8f10*/  @!P0 NANOSLEEP.SYNCS 0x989680 ;  /* 0x009896800000895d */ /* 0x004fea0003900000 */
[----:B------:R-:W2:Y:S02]  /*8f20*/  @!P0 SYNCS.PHASECHK.TRANS64 P0, [R0+URZ+0x100], R5 ;  /* 0x00010005000085a7 */ /* 0x000ea400080010ff */
[----:B--2---:R-:W-:Y:S05]  /*8f30*/  @!P0 BRA `(.L_x_49) ;  /* 0xfffffffc00f08947 */ /* 0x004fea000383ffff */
[----:B------:R-:W-:Y:S05]  /*8f40*/  BRA `(.L_x_162) ;  /* 0xffffff9800a07947 */ /* 0x000fea000383ffff */
.L_x_50:
[----:B------:R-:W-:-:S07]  /*8f50*/  MOV R0, UR5 ;  /* 0x0000000500007c02 */ /* 0x000fce0008000f00 */
.L_x_163:
[----:B-1----:R1:W2:Y:S02]  /*8f60*/  SYNCS.PHASECHK.TRANS64.TRYWAIT P0, [R0+URZ+0xb0], R7 ;  /* 0x0000b007000075a7 */ /* 0x0022a400080011ff */
[----:B--2---:R-:W-:Y:S05]  /*8f70*/  @!P0 NANOSLEEP.SYNCS 0x989680 ;  /* 0x009896800000895d */ /* 0x004fea0003900000 */
[----:B------:R-:W2:Y:S02]  /*8f80*/  @!P0 SYNCS.PHASECHK.TRANS64 P0, [R0+URZ+0xb0], R7 ;  /* 0x0000b007000085a7 */ /* 0x000ea400080010ff */
[----:B--2---:R-:W-:Y:S05]  /*8f90*/  @!P0 BRA `(.L_x_163) ;  /* 0xfffffffc00f08947 */ /* 0x004fea000383ffff */
[----:B------:R-:W-:Y:S05]  /*8fa0*/  BRA `(.L_x_164) ;  /* 0xffffff9800b07947 */ /* 0x000fea000383ffff */
.L_x_51:
[----:B-1----:R1:W2:Y:S02]  /*8fb0*/  SYNCS.PHASECHK.TRANS64.TRYWAIT P1, [R0+URZ+0xa0], R5 ;  /* 0x0000a005000075a7 */ /* 0x0022a400080211ff */
[----:B--2---:R-:W-:Y:S05]  /*8fc0*/  @!P1 NANOSLEEP.SYNCS 0x989680 ;  /* 0x009896800000995d */ /* 0x004fea0003900000 */
[----:B------:R-:W2:Y:S02]  /*8fd0*/  @!P1 SYNCS.PHASECHK.TRANS64 P1, [R0+URZ+0xa0], R5 ;  /* 0x0000a005000095a7 */ /* 0x000ea400080210ff */
[----:B--2---:R-:W-:Y:S05]  /*8fe0*/  @!P1 BRA `(.L_x_51) ;  /* 0xfffffffc00f09947 */ /* 0x004fea000383ffff */
[----:B------:R-:W-:Y:S05]  /*8ff0*/  BRA `(.L_x_165) ;  /* 0xffffff9800e07947 */ /* 0x000fea000383ffff */
.L_x_54:
[----:B------:R-:W-:-:S07]  /*9000*/  MOV R0, UR5 ;  /* 0x0000000500007c02 */ /* 0x000fce0008000f00 */
.L_x_166:
[----:B-1----:R1:W2:Y:S02]  /*9010*/  SYNCS.PHASECHK.TRANS64.TRYWAIT P0, [R0+URZ+0xb0], R3 ;  /* 0x0000b003000075a7 */ /* 0x0022a400080011ff */
[----:B--2---:R-:W-:Y:S05]  /*9020*/  @!P0 NANOSLEEP.SYNCS 0x989680 ;  /* 0x009896800000895d */ /* 0x004fea0003900000 */
[----:B------:R-:W2:Y:S02]  /*9030*/  @!P0 SYNCS.PHASECHK.TRANS64 P0, [R0+URZ+0xb0], R3 ;  /* 0x0000b003000085a7 */ /* 0x000ea400080010ff */
[----:B--2---:R-:W-:Y:S05]  /*9040*/  @!P0 BRA `(.L_x_166) ;  /* 0xfffffffc00f08947 */ /* 0x004fea000383ffff */
[----:B------:R-:W-:Y:S05]  /*9050*/  BRA `(.L_x_53) ;  /* 0xffffff9c00347947 */ /* 0x000fea000383ffff */
.L_x_63:
[----:B-1----:R-:W-:-:S04]  /*9060*/  MOV R4, UR6 ;  /* 0x0000000600047c02 */ /* 0x002fc80008000f00 */
[----:B------:R1:W2:Y:S03]  /*9070*/  SYNCS.PHASECHK.TRANS64.TRYWAIT P0, [R4+URZ+0x8], R5 ;  /* 0x00000805040075a7 */ /* 0x0002a600080011ff */
[----:B--2---:R-:W-:Y:S05]  /*9080*/  @!P0 NANOSLEEP.SYNCS 0x989680 ;  /* 0x009896800000895d */ /* 0x004fea0003900000 */
[----:B------:R-:W2:Y:S02]  /*9090*/  @!P0 SYNCS.PHASECHK.TRANS64 P0, [R4+URZ+0x8], R5 ;  /* 0x00000805040085a7 */ /* 0x000ea400080010ff */
[----:B--2---:R-:W-:Y:S05]  /*90a0*/  @!P0 BRA `(.L_x_63) ;  /* 0xfffffffc00ec8947 */ /* 0x004fea000383ffff */
[----:B------:R-:W-:Y:S05]  /*90b0*/  BRA `(.L_x_62) ;  /* 0xffffff9c00e87947 */ /* 0x000fea000383ffff */
.L_x_65:
[----:B------:R-:W-:Y:S01]  /*90c0*/  BSSY B0, `(.L_x_167) ;  /* 0x0000006000007945 */ /* 0x000fe20003800000 */
[----:B------:R-:W-:-:S07]  /*90d0*/  MOV R15, 0xffffffff ;  /* 0xffffffff000f7802 */ /* 0x000fce0000000f00 */
[----:B-1---5:R-:W-:Y:S05]  /*90e0*/  WARPSYNC.COLLECTIVE R15, `(.L_x_168) ;  /* 0x000000000f0c7348 */ /* 0x022fea0003c00000 */
[----:B------:R-:W-:Y:S02]  /*90f0*/  ELECT P6, UR79, PT ;  /* 0x00000000004f782f */ /* 0x000fe400038c0000 */
[----:B------:R-:W-:Y:S01]  /*9100*/  MOV R14, UR79 ;  /* 0x0000004f000e7c02 */ /* 0x000fe20008000f00 */
[----:B-1---5:R-:W-:Y:S10]  /*9110*/  ENDCOLLECTIVE ;  /* 0x000000000000791b */ /* 0x022ff40003800000 */
.L_x_168:
[----:B------:R-:W-:Y:S05]  /*9120*/  BSYNC B0 ;  /* 0x0000000000007941 */ /* 0x000fea0003800000 */
.L_x_167:
[----:B------:R-:W-:Y:S05]  /*9130*/  BRA `(.L_x_169) ;  /* 0xffffffa000187947 */ /* 0x000fea000383ffff */
.L_x_67:
[----:B-1----:R-:W-:-:S04]  /*9140*/  MOV R2, UR6 ;  /* 0x0000000600027c02 */ /* 0x002fc80008000f00 */
[----:B------:R1:W2:Y:S03]  /*9150*/  SYNCS.PHASECHK.TRANS64.TRYWAIT P0, [R2+URZ+0x8], R3 ;  /* 0x00000803020075a7 */ /* 0x0002a600080011ff */
[----:B--2---:R-:W-:Y:S05]  /*9160*/  @!P0 NANOSLEEP.SYNCS 0x989680 ;  /* 0x009896800000895d */ /* 0x004fea0003900000 */
[----:B------:R-:W2:Y:S02]  /*9170*/  @!P0 SYNCS.PHASECHK.TRANS64 P0, [R2+URZ+0x8], R3 ;  /* 0x00000803020085a7 */ /* 0x000ea400080010ff */
[----:B--2---:R-:W-:Y:S05]  /*9180*/  @!P0 BRA `(.L_x_67) ;  /* 0xfffffffc00ec8947 */ /* 0x004fea000383ffff */
[----:B------:R-:W-:Y:S05]  /*9190*/  BRA `(.L_x_66) ;  /* 0xffffffa0001c7947 */ /* 0x000fea000383ffff */
.L_x_68:
[----:B-1----:R1:W2:Y:S02]  /*91a0*/  SYNCS.PHASECHK.TRANS64.TRYWAIT P0, [R0+URZ+0xa0], R5 ;  /* 0x0000a005000075a7 */ /* 0x0022a400080011ff */
[----:B--2---:R-:W-:Y:S05]  /*91b0*/  @!P0 NANOSLEEP.SYNCS 0x989680 ;  /* 0x009896800000895d */ /* 0x004fea0003900000 */
[----:B------:R-:W2:Y:S02]  /*91c0*/  @!P0 SYNCS.PHASECHK.TRANS64 P0, [R0+URZ+0xa0], R5 ;  /* 0x0000a005000085a7 */ /* 0x000ea400080010ff */
[----:B--2---:R-:W-:Y:S05]  /*91d0*/  @!P0 BRA `(.L_x_68) ;  /* 0xfffffffc00f08947 */ /* 0x004fea000383ffff */
[----:B------:R-:W-:Y:S05]  /*91e0*/  BRA `(.L_x_170) ;  /* 0xffffffa400087947 */ /* 0x000fea000383ffff */
.L_x_70:
[----:B------:R-:W-:-:S07]  /*91f0*/  MOV R0, UR9 ;  /* 0x0000000900007c02 */ /* 0x000fce0008000f00 */
.L_x_171:
[----:B-1----:R1:W2:Y:S02]  /*9200*/  SYNCS.PHASECHK.TRANS64.TRYWAIT P0, [R0+URZ+0xe0], R5 ;  /* 0x0000e005000075a7 */ /* 0x0022a400080011ff */
[----:B--2---:R-:W-:Y:S05]  /*9210*/  @!P0 NANOSLEEP.SYNCS 0x989680 ;  /* 0x009896800000895d */ /* 0x004fea0003900000 */
[----:B------:R-:W2:Y:S02]  /*9220*/  @!P0 SYNCS.PHASECHK.TRANS64 P0, [R0+URZ+0xe0], R5 ;  /* 0x0000e005000085a7 */ /* 0x000ea400080010ff */
[----:B--2---:R-:W-:Y:S05]  /*9230*/  @!P0 BRA `(.L_x_171) ;  /* 0xfffffffc00f08947 */ /* 0x004fea000383ffff */
[----:B------:R-:W-:Y:S05]  /*9240*/  BRA `(.L_x_172) ;  /* 0xffffffa400547947 */ /* 0x000fea000383ffff */
.L_x_73:
[----:B------:R-:W-:Y:S07]  /*9250*/  MOV R0, UR8 ;  /* 0x0000000800007c02 */ /* 0x000fee0008000f00 */
.L_x_173:
[----:B-1----:R1:W2:Y:S02]  /*9260*/  SYNCS.PHASECHK.TRANS64.TRYWAIT P0, [R0+URZ], R5 ;  /* 0x00000005000075a7 */ /* 0x0022a400080011ff */
[----:B--2---:R-:W-:Y:S05]  /*9270*/  @!P0 NANOSLEEP.SYNCS 0x989680 ;  /* 0x009896800000895d */ /* 0x004fea0003900000 */
[----:B------:R-:W2:Y:S02]  /*9280*/  @!P0 SYNCS.PHASECHK.TRANS64 P0, [R0+URZ], R5 ;  /* 0x00000005000085a7 */ /* 0x000ea400080010ff */
[----:B--2---:R-:W-:Y:S05]  /*9290*/  @!P0 BRA `(.L_x_173) ;  /* 0xfffffffc00f08947 */ /* 0x004fea000383ffff */
[----:B------:R-:W-:Y:S05]  /*92a0*/  BRA `(.L_x_72) ;  /* 0xffffffa400687947 */ /* 0x000fea000383ffff */
.L_x_77:
[----:B-1----:R-:W-:-:S07]  /*92b0*/  MOV R0, UR8 ;  /* 0x0000000800007c02 */ /* 0x002fce0008000f00 */
.L_x_174:
[----:B-1----:R1:W2:Y:S02]  /*92c0*/  SYNCS.PHASECHK.TRANS64.TRYWAIT P0, [R0+URZ], R3 ;  /* 0x00000003000075a7 */ /* 0x0022a400080011ff */
[----:B--2---:R-:W-:Y:S05]  /*92d0*/  @!P0 NANOSLEEP.SYNCS 0x989680 ;  /* 0x009896800000895d */ /* 0x004fea0003900000 */
[----:B------:R-:W2:Y:S02]  /*92e0*/  @!P0 SYNCS.PHASECHK.TRANS64 P0, [R0+URZ], R3 ;  /* 0x00000003000085a7 */ /* 0x000ea400080010ff */
[----:B--2---:R-:W-:Y:S05]  /*92f0*/  @!P0 BRA `(.L_x_174) ;  /* 0xfffffffc00f08947 */ /* 0x004fea000383ffff */
[----:B------:R-:W-:Y:S05]  /*9300*/  BRA `(.L_x_175) ;  /* 0xffffffa8005c7947 */ /* 0x000fea000383ffff */
.L_x_78:
[----:B------:R-:W-:-:S07]  /*9310*/  MOV R0, UR8 ;  /* 0x0000000800007c02 */ /* 0x000fce0008000f00 */
.L_x_176:
[----:B-1----:R1:W2:Y:S02]  /*9320*/  SYNCS.PHASECHK.TRANS64.TRYWAIT P0, [R0+URZ], R3 ;  /* 0x00000003000075a7 */ /* 0x0022a400080011ff */
[----:B--2---:R-:W-:Y:S05]  /*9330*/  @!P0 NANOSLEEP.SYNCS 0x989680 ;  /* 0x009896800000895d */ /* 0x004fea0003900000 */
[----:B------:R-:W2:Y:S02]  /*9340*/  @!P0 SYNCS.PHASECHK.TRANS64 P0, [R0+URZ], R3 ;  /* 0x00000003000085a7 */ /* 0x000ea400080010ff */
[----:B--2---:R-:W-:Y:S05]  /*9350*/  @!P0 BRA `(.L_x_176) ;  /* 0xfffffffc00f08947 */ /* 0x004fea000383ffff */
[----:B------:R-:W-:Y:S05]  /*9360*/  BRA `(.L_x_177) ;  /* 0xffffffa800687947 */ /* 0x000fea000383ffff */
.L_x_79:
[----:B------:R-:W-:-:S07]  /*9370*/  MOV R0, UR8 ;  /* 0x0000000800007c02 */ /* 0x000fce0008000f00 */
.L_x_178:
[----:B-1----:R1:W2:Y:S02]  /*9380*/  SYNCS.PHASECHK.TRANS64.TRYWAIT P0, [R0+URZ], R3 ;  /* 0x00000003000075a7 */ /* 0x0022a400080011ff */
[----:B--2---:R-:W-:Y:S05]  /*9390*/  @!P0 NANOSLEEP.SYNCS 0x989680 ;  /* 0x009896800000895d */ /* 0x004fea0003900000 */
[----:B------:R-:W2:Y:S02]  /*93a0*/  @!P0 SYNCS.PHASECHK.TRANS64 P0, [R0+URZ], R3 ;  /* 0x00000003000085a7 */ /* 0x000ea400080010ff */
[----:B--2---:R-:W-:Y:S05]  /*93b0*/  @!P0 BRA `(.L_x_178) ;  /* 0xfffffffc00f08947 */ /* 0x004fea000383ffff */
[----:B------:R-:W-:Y:S05]  /*93c0*/  BRA `(.L_x_179) ;  /* 0xffffffa800747947 */ /* 0x000fea000383ffff */
.L_x_82:
[----:B------:R-:W-:-:S07]  /*93d0*/  MOV R0, UR7 ;  /* 0x0000000700007c02 */ /* 0x000fce0008000f00 */
.L_x_180:
[----:B-1----:R1:W2:Y:S02]  /*93e0*/  SYNCS.PHASECHK.TRANS64.TRYWAIT P1, [R0+URZ+0x120], R3 ;  /* 0x00012003000075a7 */ /* 0x0022a400080211ff */
[----:B--2---:R-:W-:Y:S05]  /*93f0*/  @!P1 NANOSLEEP.SYNCS 0x989680 ;  /* 0x009896800000995d */ /* 0x004fea0003900000 */
[----:B------:R-:W2:Y:S02]  /*9400*/  @!P1 SYNCS.PHASECHK.TRANS64 P1, [R0+URZ+0x120], R3 ;  /* 0x00012003000095a7 */ /* 0x000ea400080210ff */
[----:B--2---:R-:W-:Y:S05]  /*9410*/  @!P1 BRA `(.L_x_180) ;  /* 0xfffffffc00f09947 */ /* 0x004fea000383ffff */
[----:B------:R-:W-:Y:S05]  /*9420*/  BRA `(.L_x_181) ;  /* 0xffffffa800c07947 */ /* 0x000fea000383ffff */
.L_x_87:
[----:B--2---:R2:W4:Y:S02]  /*9430*/  SYNCS.PHASECHK.TRANS64.TRYWAIT P0, [R0+URZ+0xa0], R3 ;  /* 0x0000a003000075a7 */ /* 0x00452400080011ff */
[----:B----4-:R-:W-:Y:S05]  /*9440*/  @!P0 NANOSLEEP.SYNCS 0x989680 ;  /* 0x009896800000895d */ /* 0x010fea0003900000 */
[----:B------:R-:W4:Y:S02]  /*9450*/  @!P0 SYNCS.PHASECHK.TRANS64 P0, [R0+URZ+0xa0], R3 ;  /* 0x0000a003000085a7 */ /* 0x000f2400080010ff */
[----:B----4-:R-:W-:Y:S05]  /*9460*/  @!P0 BRA `(.L_x_87) ;  /* 0xfffffffc00f08947 */ /* 0x010fea000383ffff */
[----:B------:R-:W-:Y:S05]  /*9470*/  BRA `(.L_x_182) ;  /* 0xffffffac00d47947 */ /* 0x000fea000383ffff */
.L_x_90:
[----:B------:R-:W-:Y:S07]  /*9480*/  MOV R0, UR7 ;  /* 0x0000000700007c02 */ /* 0x000fee0008000f00 */
.L_x_183:
[----:B--2---:R2:W4:Y:S02]  /*9490*/  SYNCS.PHASECHK.TRANS64.TRYWAIT P0, [R0+URZ+0x98], R3 ;  /* 0x00009803000075a7 */ /* 0x00452400080011ff */
[----:B----4-:R-:W-:Y:S05]  /*94a0*/  @!P0 NANOSLEEP.SYNCS 0x989680 ;  /* 0x009896800000895d */ /* 0x010fea0003900000 */
[----:B------:R-:W4:Y:S02]  /*94b0*/  @!P0 SYNCS.PHASECHK.TRANS64 P0, [R0+URZ+0x98], R3 ;  /* 0x00009803000085a7 */ /* 0x000f2400080010ff */
[----:B----4-:R-:W-:Y:S05]  /*94c0*/  @!P0 BRA `(.L_x_183) ;  /* 0xfffffffc00f08947 */ /* 0x010fea000383ffff */
[----:B------:R-:W-:Y:S05]  /*94d0*/  BRA `(.L_x_89) ;  /* 0xffffffb000b47947 */ /* 0x000fea000383ffff */
.L_x_93:
[----:B------:R-:W-:Y:S07]  /*94e0*/  MOV R3, UR7 ;  /* 0x0000000700037c02 */ /* 0x000fee0008000f00 */
.L_x_184:
[----:B-1----:R1:W2:Y:S02]  /*94f0*/  SYNCS.PHASECHK.TRANS64.TRYWAIT P0, [R3+URZ+0x70], R12 ;  /* 0x0000700c030075a7 */ /* 0x0022a400080011ff */
[----:B--2---:R-:W-:Y:S05]  /*9500*/  @!P0 NANOSLEEP.SYNCS 0x989680 ;  /* 0x009896800000895d */ /* 0x004fea0003900000 */
[----:B------:R-:W2:Y:S02]  /*9510*/  @!P0 SYNCS.PHASECHK.TRANS64 P0, [R3+URZ+0x70], R12 ;  /* 0x0000700c030085a7 */ /* 0x000ea400080010ff */
[----:B--2---:R-:W-:Y:S05]  /*9520*/  @!P0 BRA `(.L_x_184) ;  /* 0xfffffffc00f08947 */ /* 0x004fea000383ffff */
[----:B------:R-:W-:Y:S05]  /*9530*/  BRA `(.L_x_185) ;  /* 0xffffffb4002c7947 */ /* 0x000fea000383ffff */
.L_x_94:
[----:B-1----:R-:W-:Y:S07]  /*9540*/  MOV R3, UR7 ;  /* 0x0000000700037c02 */ /* 0x002fee0008000f00 */
.L_x_186:
[----:B-1----:R1:W2:Y:S02]  /*9550*/  SYNCS.PHASECHK.TRANS64.TRYWAIT P0, [R3+URZ+0x78], R12 ;  /* 0x0000780c030075a7 */ /* 0x0022a400080011ff */
[----:B--2---:R-:W-:Y:S05]  /*9560*/  @!P0 NANOSLEEP.SYNCS 0x989680 ;  /* 0x009896800000895d */ /* 0x004fea0003900000 */
[----:B------:R-:W2:Y:S02]  /*9570*/  @!P0 SYNCS.PHASECHK.TRANS64 P0, [R3+URZ+0x78], R12 ;  /* 0x0000780c030085a7 */ /* 0x000ea400080010ff */
[----:B--2---:R-:W-:Y:S05]  /*9580*/  @!P0 BRA `(.L_x_186) ;  /* 0xfffffffc00f08947 */ /* 0x004fea000383ffff */
[----:B------:R-:W-:Y:S05]  /*9590*/  BRA `(.L_x_187) ;  /* 0xffffffb400887947 */ /* 0x000fea000383ffff */
.L_x_95:
[----:B-1----:R-:W-:Y:S07]  /*95a0*/  MOV R3, UR7 ;  /* 0x0000000700037c02 */ /* 0x002fee0008000f00 */
.L_x_188:
[----:B-1----:R1:W2:Y:S02]  /*95b0*/  SYNCS.PHASECHK.TRANS64.TRYWAIT P0, [R3+URZ+0x80], R12 ;  /* 0x0000800c030075a7 */ /* 0x0022a400080011ff */
[----:B--2---:R-:W-:Y:S05]  /*95c0*/  @!P0 NANOSLEEP.SYNCS 0x989680 ;  /* 0x009896800000895d */ /* 0x004fea0003900000 */
[----:B------:R-:W2:Y:S02]  /*95d0*/  @!P0 SYNCS.PHASECHK.TRANS64 P0, [R3+URZ+0x80], R12 ;  /* 0x0000800c030085a7 */ /* 0x000ea400080010ff */
[----:B--2---:R-:W-:Y:S05]  /*95e0*/  @!P0 BRA `(.L_x_188) ;  /* 0xfffffffc00f08947 */ /* 0x004fea000383ffff */
[----:B------:R-:W-:Y:S05]  /*95f0*/  BRA `(.L_x_189) ;  /* 0xffffffb400e47947 */ /* 0x000fea000383ffff */
.L_x_96:
[----:B------:R-:W-:Y:S07]  /*9600*/  MOV R3, UR7 ;  /* 0x0000000700037c02 */ /* 0x000fee0008000f00 */
.L_x_190:
[----:B-1----:R1:W2:Y:S02]  /*9610*/  SYNCS.PHASECHK.TRANS64.TRYWAIT P0, [R3+URZ+0x88], R12 ;  /* 0x0000880c030075a7 */ /* 0x0022a400080011ff */
[----:B--2---:R-:W-:Y:S05]  /*9620*/  @!P0 NANOSLEEP.SYNCS 0x989680 ;  /* 0x009896800000895d */ /* 0x004fea0003900000 */
[----:B------:R-:W2:Y:S02]  /*9630*/  @!P0 SYNCS.PHASECHK.TRANS64 P0, [R3+URZ+0x88], R12 ;  /* 0x0000880c030085a7 */ /* 0x000ea400080010ff */
[----:B--2---:R-:W-:Y:S05]  /*9640*/  @!P0 BRA `(.L_x_190) ;  /* 0xfffffffc00f08947 */ /* 0x004fea000383ffff */
[----:B------:R-:W-:Y:S05]  /*9650*/  BRA `(.L_x_191) ;  /* 0xffffffb800847947 */ /* 0x000fea000383ffff */
.L_x_98:
[----:B------:R-:W-:-:S07]  /*9660*/  MOV R0, UR7 ;  /* 0x0000000700007c02 */ /* 0x000fce0008000f00 */
.L_x_192:
[----:B-1----:R1:W4:Y:S02]  /*9670*/  SYNCS.PHASECHK.TRANS64.TRYWAIT P0, [R0+URZ+0x70], R3 ;  /* 0x00007003000075a7 */ /* 0x00232400080011ff */
[----:B----4-:R-:W-:Y:S05]  /*9680*/  @!P0 NANOSLEEP.SYNCS 0x989680 ;  /* 0x009896800000895d */ /* 0x010fea0003900000 */
[----:B------:R-:W4:Y:S02]  /*9690*/  @!P0 SYNCS.PHASECHK.TRANS64 P0, [R0+URZ+0x70], R3 ;  /* 0x00007003000085a7 */ /* 0x000f2400080010ff */
[----:B----4-:R-:W-:Y:S05]  /*96a0*/  @!P0 BRA `(.L_x_192) ;  /* 0xfffffffc00f08947 */ /* 0x010fea000383ffff */
[----:B------:R-:W-:Y:S05]  /*96b0*/  BRA `(.L_x_193) ;  /* 0xffffffbc000c7947 */ /* 0x000fea000383ffff */
.L_x_99:
[----:B-1----:R-:W-:-:S07]  /*96c0*/  MOV R0, UR7 ;  /* 0x0000000700007c02 */ /* 0x002fce0008000f00 */
.L_x_194:
[----:B-1----:R1:W4:Y:S02]  /*96d0*/  SYNCS.PHASECHK.TRANS64.TRYWAIT P0, [R0+URZ+0x78], R3 ;  /* 0x00007803000075a7 */ /* 0x00232400080011ff */
[----:B----4-:R-:W-:Y:S05]  /*96e0*/  @!P0 NANOSLEEP.SYNCS 0x989680 ;  /* 0x009896800000895d */ /* 0x010fea0003900000 */
[----:B------:R-:W4:Y:S02]  /*96f0*/  @!P0 SYNCS.PHASECHK.TRANS64 P0, [R0+URZ+0x78], R3 ;  /* 0x00007803000085a7 */ /* 0x000f2400080010ff */
[----:B----4-:R-:W-:Y:S05]  /*9700*/  @!P0 BRA `(.L_x_194) ;  /* 0xfffffffc00f08947 */ /* 0x010fea000383ffff */
[----:B------:R-:W-:Y:S05]  /*9710*/  BRA `(.L_x_195) ;  /* 0xffffffb800fc7947 */ /* 0x000fea000383ffff */
.L_x_100:
[----:B-1----:R-:W-:-:S07]  /*9720*/  MOV R0, UR7 ;  /* 0x0000000700007c02 */ /* 0x002fce0008000f00 */
.L_x_196:
[----:B-1----:R1:W4:Y:S02]  /*9730*/  SYNCS.PHASECHK.TRANS64.TRYWAIT P0, [R0+URZ+0x80], R3 ;  /* 0x00008003000075a7 */ /* 0x00232400080011ff */
[----:B----4-:R-:W-:Y:S05]  /*9740*/  @!P0 NANOSLEEP.SYNCS 0x989680 ;  /* 0x009896800000895d */ /* 0x010fea0003900000 */
[----:B------:R-:W4:Y:S02]  /*9750*/  @!P0 SYNCS.PHASECHK.TRANS64 P0, [R0+URZ+0x80], R3 ;  /* 0x00008003000085a7 */ /* 0x000f2400080010ff */
[----:B----4-:R-:W-:Y:S05]  /*9760*/  @!P0 BRA `(.L_x_196) ;  /* 0xfffffffc00f08947 */ /* 0x010fea000383ffff */
[----:B------:R-:W-:Y:S05]  /*9770*/  BRA `(.L_x_197) ;  /* 0xffffffb800ec7947 */ /* 0x000fea000383ffff */
.L_x_102:
[----:B--2---:R2:W3:Y:S02]  /*9780*/  SYNCS.PHASECHK.TRANS64.TRYWAIT P0, [R0+URZ+0xa0], R3 ;  /* 0x0000a003000075a7 */ /* 0x0044e400080011ff */
[----:B---3--:R-:W-:Y:S05]  /*9790*/  @!P0 NANOSLEEP.SYNCS 0x989680 ;  /* 0x009896800000895d */ /* 0x008fea0003900000 */
[----:B------:R-:W3:Y:S02]  /*97a0*/  @!P0 SYNCS.PHASECHK.TRANS64 P0, [R0+URZ+0xa0], R3 ;  /* 0x0000a003000085a7 */ /* 0x000ee400080010ff */
[----:B---3--:R-:W-:Y:S05]  /*97b0*/  @!P0 BRA `(.L_x_102) ;  /* 0xfffffffc00f08947 */ /* 0x008fea000383ffff */
[----:B------:R-:W-:Y:S05]  /*97c0*/  BRA `(.L_x_198) ;  /* 0xffffffbc00c87947 */ /* 0x000fea000383ffff */
.L_x_113:
[----:B-1----:R-:W-:Y:S04]  /*97d0*/  MOV R0, UR48 ;  /* 0x0000003000007c02 */ /* 0x002fe80008000f00 */
[----:B------:R1:W3:Y:S03]  /*97e0*/  SYNCS.PHASECHK.TRANS64.TRYWAIT P1, [R0+URZ+0x50], R5 ;  /* 0x00005005000075a7 */ /* 0x0002e600080211ff */
[----:B---3--:R-:W-:Y:S05]  /*97f0*/  @!P1 NANOSLEEP.SYNCS 0x989680 ;  /* 0x009896800000995d */ /* 0x008fea0003900000 */
[----:B------:R-:W3:Y:S02]  /*9800*/  @!P1 SYNCS.PHASECHK.TRANS64 P1, [R0+URZ+0x50], R5 ;  /* 0x00005005000095a7 */ /* 0x000ee400080210ff */
[----:B---3--:R-:W-:Y:S05]  /*9810*/  @!P1 BRA `(.L_x_113) ;  /* 0xfffffffc00ec9947 */ /* 0x008fea000383ffff */
[----:B------:R-:W-:Y:S05]  /*9820*/  BRA `(.L_x_112) ;  /* 0xffffffc800d47947 */ /* 0x000fea000383ffff */
.L_x_115:
[----:B-1----:R1:W4:Y:S02]  /*9830*/  SYNCS.PHASECHK.TRANS64.TRYWAIT P0, [R88+URZ+0xc0], R3 ;  /* 0x0000c003580075a7 */ /* 0x00232400080011ff */
[----:B----4-:R-:W-:Y:S05]  /*9840*/  @!P0 NANOSLEEP.SYNCS 0x989680 ;  /* 0x009896800000895d */ /* 0x010fea0003900000 */
[----:B------:R-:W4:Y:S02]  /*9850*/  @!P0 SYNCS.PHASECHK.TRANS64 P0, [R88+URZ+0xc0], R3 ;  /* 0x0000c003580085a7 */ /* 0x000f2400080010ff */
[----:B----4-:R-:W-:Y:S05]  /*9860*/  @!P0 BRA `(.L_x_115) ;  /* 0xfffffffc00f08947 */ /* 0x010fea000383ffff */
[----:B------:R-:W-:Y:S05]  /*9870*/  BRA `(.L_x_114) ;  /* 0xffffffc800fc7947 */ /* 0x000fea000383ffff */
.L_x_124:
[----:B-1----:R1:W2:Y:S02]  /*9880*/  SYNCS.PHASECHK.TRANS64.TRYWAIT P0, [R3+URZ+0x50], R0 ;  /* 0x00005000030075a7 */ /* 0x0022a400080011ff */
[----:B--2---:R-:W-:Y:S05]  /*9890*/  @!P0 NANOSLEEP.SYNCS 0x989680 ;  /* 0x009896800000895d */ /* 0x004fea0003900000 */
[----:B------:R-:W2:Y:S02]  /*98a0*/  @!P0 SYNCS.PHASECHK.TRANS64 P0, [R3+URZ+0x50], R0 ;  /* 0x00005000030085a7 */ /* 0x000ea400080010ff */
[----:B--2---:R-:W-:Y:S05]  /*98b0*/  @!P0 BRA `(.L_x_124) ;  /* 0xfffffffc00f08947 */ /* 0x004fea000383ffff */
[----:B------:R-:W-:Y:S05]  /*98c0*/  BRA `(.L_x_123) ;  /* 0xffffffd400287947 */ /* 0x000fea000383ffff */
.L_x_132:
[----:B-1----:R1:W2:Y:S02]  /*98d0*/  SYNCS.PHASECHK.TRANS64.TRYWAIT P0, [R92+URZ+0x50], R5 ;  /* 0x000050055c0075a7 */ /* 0x0022a400080011ff */
[----:B--2---:R-:W-:Y:S05]  /*98e0*/  @!P0 NANOSLEEP.SYNCS 0x989680 ;  /* 0x009896800000895d */ /* 0x004fea0003900000 */
[----:B------:R-:W2:Y:S02]  /*98f0*/  @!P0 SYNCS.PHASECHK.TRANS64 P0, [R92+URZ+0x50], R5 ;  /* 0x000050055c0085a7 */ /* 0x000ea400080010ff */
[----:B--2---:R-:W-:Y:S05]  /*9900*/  @!P0 BRA `(.L_x_132) ;  /* 0xfffffffc00f08947 */ /* 0x004fea000383ffff */
[----:B------:R-:W-:Y:S05]  /*9910*/  BRA `(.L_x_131) ;  /* 0xffffffdc007c7947 */ /* 0x000fea000383ffff */
.L_x_140:
[----:B-1----:R1:W2:Y:S02]  /*9920*/  SYNCS.PHASECHK.TRANS64.TRYWAIT P0, [R92+URZ+0x50], R5 ;  /* 0x000050055c0075a7 */ /* 0x0022a400080011ff */
[----:B--2---:R-:W-:Y:S05]  /*9930*/  @!P0 NANOSLEEP.SYNCS 0x989680 ;  /* 0x009896800000895d */ /* 0x004fea0003900000 */
[----:B------:R-:W2:Y:S02]  /*9940*/  @!P0 SYNCS.PHASECHK.TRANS64 P0, [R92+URZ+0x50], R5 ;  /* 0x000050055c0085a7 */ /* 0x000ea400080010ff */
[----:B--2---:R-:W-:Y:S05]  /*9950*/  @!P0 BRA `(.L_x_140) ;  /* 0xfffffffc00f08947 */ /* 0x004fea000383ffff */
[----:B------:R-:W-:Y:S05]  /*9960*/  BRA `(.L_x_139) ;  /* 0xffffffe400d07947 */ /* 0x000fea000383ffff */
        .weak           $__internal_0_$__cuda_sm10x_tcgen05_guardrail_trap_col_being_dealloced_not_returned_by_alloc
        .type           $__internal_0_$__cuda_sm10x_tcgen05_guardrail_trap_col_being_dealloced_not_returned_by_alloc,@function
        .size           $__internal_0_$__cuda_sm10x_tcgen05_guardrail_trap_col_being_dealloced_not_returned_by_alloc,($__internal_1_$__cuda_sm10x_tcgen05_guardrail_trap_phase_invalid_during_alloc - $__internal_0_$__cuda_sm10x_tcgen05_guardrail_trap_col_being_dealloced_not_returned_by_alloc)
$__internal_0_$__cuda_sm10x_tcgen05_guardrail_trap_col_being_dealloced_not_returned_by_alloc:
[----:B------:R-:W-:Y:S05]  /*9970*/  BPT.TRAP 0x1 ;  /* 0x000000040000795c */ /* 0x000fea0000300000 */
[----:B------:R-:W-:-:S04]  /*9980*/  HFMA2 R3, -RZ, RZ, 0, 0 ;  /* 0x00000000ff037431 */ /* 0x000fc800000001ff */
[----:B------:R-:W-:Y:S05]  /*9990*/  RET.REL.NODEC R2 `(_ZN7cutlass13device_kernelINS_4gemm6kernel13GemmUniversalIN4cute5tupleIJiiiiEEENS1_10collective13CollectiveMmaINS1_35MainloopSm100TmaUmmaWarpSpecializedILi5ELi2ELi4ENS5_IJNS4_1CILi2EEENSA_ILi1EEESC_EEEEENS5_IJNSA_ILi128EEESF_NSA_ILi32EEEEEENS_10tfloat32_tENS5_IJlSC_lEEESI_SJ_NS4_8TiledMMAINS4_8MMA_AtomIJNS4_23SM100_MMA_TF32_2x1SM_SSISI_SI_fLi128ELi128ELNS4_4UMMA5MajorE0ELSO_0ELNSN_7ScaleInE0ELSP_0EEEEEENS4_6LayoutINS5_IJSC_SC_SC_EEENS5_IJNSA_ILi0EEESU_SU_EEEEENS5_IJNS4_10UnderscoreESX_SX_EEEEENS4_18SM100_TMA_2SM_LOADENS4_14ComposedLayoutINS4_7SwizzleILi3ELi4ELi3EEENS4_18smem_ptr_flag_bitsILi32EEENSS_INS5_IJNSA_ILi8EEESG_EEENS5_IJSG_SC_EEEEEEEvNS4_8identityES10_S1A_vS1B_EENS_8epilogue10collective18CollectiveEpilogueINS1D_23Sm100TmaWarpSpecializedILi4ELi2ELi16ELb1ELb0EEEJNS5_IJNSA_ILi64EEESF_SG_EEENS5_IJNSS_IS1I_SC_EENSS_INS5_IJNSA_ILi16EEESB_EEENS5_IJSC_S1I_EEEEEEEESI_SJ_SI_SJ_NS1D_6fusion15FusionCallbacksIS1H_NS1Q_17LinearCombinationISI_fSI_fLNS_15FloatRoundStyleE2EEES1J_S1P_JEEENS4_5SM1004TMEM4LOAD26SM100_TMEM_LOAD_32dp32b16xENS4_13SM90_TMA_LOADENS11_INS12_ILi2ELi4ELi3EEES15_NSS_INS5_IJS16_S1L_EEENS5_IJS1L_SC_EEEEEEENS4_39AutoVectorizingCopyWithAssumedAlignmentILi128EEENS4_14SM90_TMA_STOREES25_S27_S27_EEEvvEEEEvNT_6ParamsE) ;  /* 0xffffff6402987950 */ /* 0x000fea0003c3ffff */
        .weak           $__internal_1_$__cuda_sm10x_tcgen05_guardrail_trap_phase_invalid_during_alloc
        .type           $__internal_1_$__cuda_sm10x_tcgen05_guardrail_trap_phase_invalid_during_alloc,@function
        .size           $__internal_1_$__cuda_sm10x_tcgen05_guardrail_trap_phase_invalid_during_alloc,($__internal_2_$__cuda_sm10x_tcgen05_guardrail_trap_unallocated_columns_being_dealloced - $__internal_1_$__cuda_sm10x_tcgen05_guardrail_trap_phase_invalid_during_alloc)
$__internal_1_$__cuda_sm10x_tcgen05_guardrail_trap_phase_invalid_during_alloc:
[----:B------:R-:W-:Y:S05]  /*99a0*/  BPT.TRAP 0x1 ;  /* 0x000000040000795c */ /* 0x000fea0000300000 */
[----:B------:R-:W-:-:S04]  /*99b0*/  MOV R3, 0x0 ;  /* 0x0000000000037802 */ /* 0x000fc80000000f00 */
[----:B------:R-:W-:Y:S05]  /*99c0*/  RET.REL.NODEC R2 `(_ZN7cutlass13device_kernelINS_4gemm6kernel13GemmUniversalIN4cute5tupleIJiiiiEEENS1_10collective13CollectiveMmaINS1_35MainloopSm100TmaUmmaWarpSpecializedILi5ELi2ELi4ENS5_IJNS4_1CILi2EEENSA_ILi1EEESC_EEEEENS5_IJNSA_ILi128EEESF_NSA_ILi32EEEEEENS_10tfloat32_tENS5_IJlSC_lEEESI_SJ_NS4_8TiledMMAINS4_8MMA_AtomIJNS4_23SM100_MMA_TF32_2x1SM_SSISI_SI_fLi128ELi128ELNS4_4UMMA5MajorE0ELSO_0ELNSN_7ScaleInE0ELSP_0EEEEEENS4_6LayoutINS5_IJSC_SC_SC_EEENS5_IJNSA_ILi0EEESU_SU_EEEEENS5_IJNS4_10UnderscoreESX_SX_EEEEENS4_18SM100_TMA_2SM_LOADENS4_14ComposedLayoutINS4_7SwizzleILi3ELi4ELi3EEENS4_18smem_ptr_flag_bitsILi32EEENSS_INS5_IJNSA_ILi8EEESG_EEENS5_IJSG_SC_EEEEEEEvNS4_8identityES10_S1A_vS1B_EENS_8epilogue10collective18CollectiveEpilogueINS1D_23Sm100TmaWarpSpecializedILi4ELi2ELi16ELb1ELb0EEEJNS5_IJNSA_ILi64EEESF_SG_EEENS5_IJNSS_IS1I_SC_EENSS_INS5_IJNSA_ILi16EEESB_EEENS5_IJSC_S1I_EEEEEEEESI_SJ_SI_SJ_NS1D_6fusion15FusionCallbacksIS1H_NS1Q_17LinearCombinationISI_fSI_fLNS_15FloatRoundStyleE2EEES1J_S1P_JEEENS4_5SM1004TMEM4LOAD26SM100_TMEM_LOAD_32dp32b16xENS4_13SM90_TMA_LOADENS11_INS12_ILi2ELi4ELi3EEES15_NSS_INS5_IJS16_S1L_EEENS5_IJS1L_SC_EEEEEEENS4_39AutoVectorizingCopyWithAssumedAlignmentILi128EEENS4_14SM90_TMA_STOREES25_S27_S27_EEEvvEEEEvNT_6ParamsE) ;  /* 0xffffff64028c7950 */ /* 0x000fea0003c3ffff */
        .weak           $__internal_2_$__cuda_sm10x_tcgen05_guardrail_trap_unallocated_columns_being_dealloced
        .type           $__internal_2_$__cuda_sm10x_tcgen05_guardrail_trap_unallocated_columns_being_dealloced,@function
        .size           $__internal_2_$__cuda_sm10x_tcgen05_guardrail_trap_unallocated_columns_being_dealloced,(.L_x_200 - $__internal_2_$__cuda_sm10x_tcgen05_guardrail_trap_unallocated_columns_being_dealloced)
$__internal_2_$__cuda_sm10x_tcgen05_guardrail_trap_unallocated_columns_being_dealloced:
[----:B------:R-:W-:Y:S05]  /*99d0*/  BPT.TRAP 0x1 ;  /* 0x000000040000795c */ /* 0x000fea0000300000 */
[----:B------:R-:W-:-:S04]  /*99e0*/  HFMA2 R3, -RZ, RZ, 0, 0 ;  /* 0x00000000ff037431 */ /* 0x000fc800000001ff */
[----:B------:R-:W-:Y:S05]  /*99f0*/  RET.REL.NODEC R2 `(_ZN7cutlass13device_kernelINS_4gemm6kernel13GemmUniversalIN4cute5tupleIJiiiiEEENS1_10collective13CollectiveMmaINS1_35MainloopSm100TmaUmmaWarpSpecializedILi5ELi2ELi4ENS5_IJNS4_1CILi2EEENSA_ILi1EEESC_EEEEENS5_IJNSA_ILi128EEESF_NSA_ILi32EEEEEENS_10tfloat32_tENS5_IJlSC_lEEESI_SJ_NS4_8TiledMMAINS4_8MMA_AtomIJNS4_23SM100_MMA_TF32_2x1SM_SSISI_SI_fLi128ELi128ELNS4_4UMMA5MajorE0ELSO_0ELNSN_7ScaleInE0ELSP_0EEEEEENS4_6LayoutINS5_IJSC_SC_SC_EEENS5_IJNSA_ILi0EEESU_SU_EEEEENS5_IJNS4_10UnderscoreESX_SX_EEEEENS4_18SM100_TMA_2SM_LOADENS4_14ComposedLayoutINS4_7SwizzleILi3ELi4ELi3EEENS4_18smem_ptr_flag_bitsILi32EEENSS_INS5_IJNSA_ILi8EEESG_EEENS5_IJSG_SC_EEEEEEEvNS4_8identityES10_S1A_vS1B_EENS_8epilogue10collective18CollectiveEpilogueINS1D_23Sm100TmaWarpSpecializedILi4ELi2ELi16ELb1ELb0EEEJNS5_IJNSA_ILi64EEESF_SG_EEENS5_IJNSS_IS1I_SC_EENSS_INS5_IJNSA_ILi16EEESB_EEENS5_IJSC_S1I_EEEEEEEESI_SJ_SI_SJ_NS1D_6fusion15FusionCallbacksIS1H_NS1Q_17LinearCombinationISI_fSI_fLNS_15FloatRoundStyleE2EEES1J_S1P_JEEENS4_5SM1004TMEM4LOAD26SM100_TMEM_LOAD_32dp32b16xENS4_13SM90_TMA_LOADENS11_INS12_ILi2ELi4ELi3EEES15_NSS_INS5_IJS16_S1L_EEENS5_IJS1L_SC_EEEEEEENS4_39AutoVectorizingCopyWithAssumedAlignmentILi128EEENS4_14SM90_TMA_STOREES25_S27_S27_EEEvvEEEEvNT_6ParamsE) ;  /* 0xffffff6402807950 */ /* 0x000fea0003c3ffff */
.L_x_199:
[----:B------:R-:W-:-:S00]  /*9a00*/  BRA `(.L_x_199) ;  /* 0xfffffffc00fc7947 */ /* 0x000fc0000383ffff */
[----:B------:R-:W-:-:S00]  /*9a10*/  NOP ;  /* 0x0000000000007918 */ /* 0x000fc00000000000 */
        /* <DEDUP_REMOVED lines=14> */
.L_x_200:


//--------------------- .nv.global.init           --------------------------
	.section	.nv.global.init,"aw",@progbits
.nv.global.init:
	.type		$str$27,@object
	.size		$str$27,($str$28 - $str$27)
$str$27:
        /*0000*/ 	.byte	0x28, 0x61, 0x64, 0x64, 0x72, 0x65, 0x73, 0x73, 0x20, 0x26, 0x20, 0x6d, 0x61, 0x73, 0x6b, 0x29
        /*0010*/ 	.byte	0x20, 0x3d, 0x3d, 0x20, 0x30, 0x00
	.type		$str$28,@object
	.size		$str$28,($str$26 - $str$28)
$str$28:
        /*0016*/ 	.byte	0x2f, 0x74, 0x6d, 0x70, 0x2f, 0x63, 0x75, 0x74, 0x6c, 0x61, 0x73, 0x73, 0x5f, 0x73, 0x77, 0x65
        /*0026*/ 	.byte	0x65, 0x70, 0x5f, 0x73, 0x72, 0x63, 0x2f, 0x69, 0x6e, 0x63, 0x6c, 0x75, 0x64, 0x65, 0x2f, 0x63
        /*0036*/ 	.byte	0x75, 0x74, 0x65, 0x2f, 0x70, 0x6f, 0x69, 0x6e, 0x74, 0x65, 0x72, 0x5f, 0x66, 0x6c, 0x61, 0x67
        /*0046*/ 	.byte	0x67, 0x65, 0x64, 0x2e, 0x68, 0x70, 0x70, 0x00
	.type		$str$26,@object
	.size		$str$26,($str$25 - $str$26)
$str$26:
        /*004e*/ 	.byte	0x2f, 0x74, 0x6d, 0x70, 0x2f, 0x63, 0x75, 0x74, 0x6c, 0x61, 0x73, 0x73, 0x5f, 0x73, 0x77, 0x65
        /*005e*/ 	.byte	0x65, 0x70, 0x5f, 0x73, 0x72, 0x63, 0x2f, 0x69, 0x6e, 0x63, 0x6c, 0x75, 0x64, 0x65, 0x2f, 0x63
        /*006e*/ 	.byte	0x75, 0x74, 0x65, 0x2f, 0x61, 0x74, 0x6f, 0x6d, 0x2f, 0x63, 0x6f, 0x70, 0x79, 0x5f, 0x74, 0x72
        /*007e*/ 	.byte	0x61, 0x69, 0x74, 0x73, 0x5f, 0x73, 0x6d, 0x31, 0x30, 0x30, 0x2e, 0x68, 0x70, 0x70, 0x00
	.type		$str$25,@object
	.size		$str$25,(__unnamed_1 - $str$25)
$str$25:
        /*008d*/ 	.byte	0x28, 0x28, 0x75, 0x69, 0x6e, 0x74, 0x33, 0x32, 0x5f, 0x74, 0x28, 0x74, 0x68, 0x72, 0x65, 0x61
        /*009d*/ 	.byte	0x64, 0x49, 0x64, 0x78, 0x2e, 0x78, 0x29, 0x20, 0x2f, 0x20, 0x33, 0x32, 0x29, 0x20, 0x25, 0x20
        /*00ad*/ 	.byte	0x34, 0x29, 0x20, 0x3d, 0x3d, 0x20, 0x28, 0x28, 0x28, 0x74, 0x6d, 0x65, 0x6d, 0x5f, 0x61, 0x64
        /*00bd*/ 	.byte	0x64, 0x72, 0x20, 0x3e, 0x3e, 0x20, 0x31, 0x36, 0x29, 0x20, 0x2f, 0x20, 0x33, 0x32, 0x29, 0x20
        /*00cd*/ 	.byte	0x25, 0x20, 0x34, 0x29, 0x00
	.type		__unnamed_1,@object
	.size		__unnamed_1,(__unnamed_2 - __unnamed_1)
__unnamed_1:
        /*00d2*/ 	.byte	0x61, 0x75, 0x74, 0x6f, 0x20, 0x63, 0x75, 0x74, 0x65, 0x3a, 0x3a, 0x61, 0x73, 0x5f, 0x70, 0x6f
        /* <DEDUP_REMOVED lines=24> */
        /*0262*/ 	.byte	0x43, 0x3c, 0x32, 0x30, 0x34, 0x38, 0x3e, 0x3e, 0x3e, 0x3e, 0x5d, 0x00
	.type		__unnamed_2,@object
	.size		__unnamed_2,(.L_2 - __unnamed_2)
__unnamed_2:
        /* <DEDUP_REMOVED lines=42> */
        /*050e*/ 	.byte	0x3e, 0x5d, 0x00
.L_2:


//--------------------- .nv.shared._ZN7cutlass13device_kernelINS_4gemm6kernel13GemmUniversalIN4cute5tupleIJiiiiEEENS1_10collective13CollectiveMmaINS1_35MainloopSm100TmaUmmaWarpSpecializedILi5ELi2ELi4ENS5_IJNS4_1CILi2EEENSA_ILi1EEESC_EEEEENS5_IJNSA_ILi128EEESF_NSA_ILi32EEEEEENS_10tfloat32_tENS5_IJlSC_lEEESI_SJ_NS4_8TiledMMAINS4_8MMA_AtomIJNS4_23SM100_MMA_TF32_2x1SM_SSISI_SI_fLi128ELi128ELNS4_4UMMA5MajorE0ELSO_0ELNSN_7ScaleInE0ELSP_0EEEEEENS4_6LayoutINS5_IJSC_SC_SC_EEENS5_IJNSA_ILi0EEESU_SU_EEEEENS5_IJNS4_10UnderscoreESX_SX_EEEEENS4_18SM100_TMA_2SM_LOADENS4_14ComposedLayoutINS4_7SwizzleILi3ELi4ELi3EEENS4_18smem_ptr_flag_bitsILi32EEENSS_INS5_IJNSA_ILi8EEESG_EEENS5_IJSG_SC_EEEEEEEvNS4_8identityES10_S1A_vS1B_EENS_8epilogue10collective18CollectiveEpilogueINS1D_23Sm100TmaWarpSpecializedILi4ELi2ELi16ELb1ELb0EEEJNS5_IJNSA_ILi64EEESF_SG_EEENS5_IJNSS_IS1I_SC_EENSS_INS5_IJNSA_ILi16EEESB_EEENS5_IJSC_S1I_EEEEEEEESI_SJ_SI_SJ_NS1D_6fusion15FusionCallbacksIS1H_NS1Q_17LinearCombinationISI_fSI_fLNS_15FloatRoundStyleE2EEES1J_S1P_JEEENS4_5SM1004TMEM4LOAD26SM100_TMEM_LOAD_32dp32b16xENS4_13SM90_TMA_LOADENS11_INS12_ILi2ELi4ELi3EEES15_NSS_INS5_IJS16_S1L_EEENS5_IJS1L_SC_EEEEEEENS4_39AutoVectorizingCopyWithAssumedAlignmentILi128EEENS4_14SM90_TMA_STOREES25_S27_S27_EEEvvEEEEvNT_6ParamsE --------------------------
	.section	.nv.shared._ZN7cutlass13device_kernelINS_4gemm6kernel13GemmUniversalIN4cute5tupleIJiiiiEEENS1_10collective13CollectiveMmaINS1_35MainloopSm100TmaUmmaWarpSpecializedILi5ELi2ELi4ENS5_IJNS4_1CILi2EEENSA_ILi1EEESC_EEEEENS5_IJNSA_ILi128EEESF_NSA_ILi32EEEEEENS_10tfloat32_tENS5_IJlSC_lEEESI_SJ_NS4_8TiledMMAINS4_8MMA_AtomIJNS4_23SM100_MMA_TF32_2x1SM_SSISI_SI_fLi128ELi128ELNS4_4UMMA5MajorE0ELSO_0ELNSN_7ScaleInE0ELSP_0EEEEEENS4_6LayoutINS5_IJSC_SC_SC_EEENS5_IJNSA_ILi0EEESU_SU_EEEEENS5_IJNS4_10UnderscoreESX_SX_EEEEENS4_18SM100_TMA_2SM_LOADENS4_14ComposedLayoutINS4_7SwizzleILi3ELi4ELi3EEENS4_18smem_ptr_flag_bitsILi32EEENSS_INS5_IJNSA_ILi8EEESG_EEENS5_IJSG_SC_EEEEEEEvNS4_8identityES10_S1A_vS1B_EENS_8epilogue10collective18CollectiveEpilogueINS1D_23Sm100TmaWarpSpecializedILi4ELi2ELi16ELb1ELb0EEEJNS5_IJNSA_ILi64EEESF_SG_EEENS5_IJNSS_IS1I_SC_EENSS_INS5_IJNSA_ILi16EEESB_EEENS5_IJSC_S1I_EEEEEEEESI_SJ_SI_SJ_NS1D_6fusion15FusionCallbacksIS1H_NS1Q_17LinearCombinationISI_fSI_fLNS_15FloatRoundStyleE2EEES1J_S1P_JEEENS4_5SM1004TMEM4LOAD26SM100_TMEM_LOAD_32dp32b16xENS4_13SM90_TMA_LOADENS11_INS12_ILi2ELi4ELi3EEES15_NSS_INS5_IJS16_S1L_EEENS5_IJS1L_SC_EEEEEEENS4_39AutoVectorizingCopyWithAssumedAlignmentILi128EEENS4_14SM90_TMA_STOREES25_S27_S27_EEEvvEEEEvNT_6ParamsE,"aw",@nobits
	.sectionflags	@""
	.align	16
	.zero		1024


//--------------------- .nv.shared.reserved.0     --------------------------
	.section	.nv.shared.reserved.0,"aw",@nobits
	.weak		__nv_reservedSMEM_offset_0_alias
	.size		__nv_reservedSMEM_offset_0_alias, 0, 64
	.other		__nv_reservedSMEM_offset_0_alias,@"STO_CUDA_RESERVED_SHARED STV_DEFAULT"
__nv_reservedSMEM_offset_0_alias:
	.zero		0
.nv.shared.reserved.0:
	.zero		64
	.weak		__nv_reservedSMEM_tcgen05_partition
	.type		__nv_reservedSMEM_tcgen05_partition,@object
	.size		__nv_reservedSMEM_tcgen05_partition,(.L_0 - __nv_reservedSMEM_tcgen05_partition)
__nv_reservedSMEM_tcgen05_partition:
	.zero		32
.L_0:


//--------------------- .nv.global                --------------------------
	.section	.nv.global,"aw",@nobits
.nv.global:
	.type		_ZN40_INTERNAL_27a2de44_4_k_cu_b0d7e95c_106094cute1_E,@object
	.size		_ZN40_INTERNAL_27a2de44_4_k_cu_b0d7e95c_106094cute1_E,(_ZN40_INTERNAL_27a2de44_4_k_cu_b0d7e95c_106094cuda3std3__45__cpo6cbeginE - _ZN40_INTERNAL_27a2de44_4_k_cu_b0d7e95c_106094cute1_E)
_ZN40_INTERNAL_27a2de44_4_k_cu_b0d7e95c_106094cute1_E:
	.zero		1
	.type		_ZN40_INTERNAL_27a2de44_4_k_cu_b0d7e95c_106094cuda3std3__45__cpo6cbeginE,@object
	.size		_ZN40_INTERNAL_27a2de44_4_k_cu_b0d7e95c_106094cuda3std3__45__cpo6cbeginE,(_ZN40_INTERNAL_27a2de44_4_k_cu_b0d7e95c_106094cuda3std3__48in_placeE - _ZN40_INTERNAL_27a2de44_4_k_cu_b0d7e95c_106094cuda3std3__45__cpo6cbeginE)
_ZN40_INTERNAL_27a2de44_4_k_cu_b0d7e95c_106094cuda3std3__45__cpo6cbeginE:
	.zero		1
	.type		_ZN40_INTERNAL_27a2de44_4_k_cu_b0d7e95c_106094cuda3std3__48in_placeE,@object
	.size		_ZN40_INTERNAL_27a2de44_4_k_cu_b0d7e95c_106094cuda3std3__48in_placeE,(_ZN40_INTERNAL_27a2de44_4_k_cu_b0d7e95c_106094cuda3std6ranges3__45__cpo9iter_moveE - _ZN40_INTERNAL_27a2de44_4_k_cu_b0d7e95c_106094cuda3std3__48in_placeE)
_ZN40_INTERNAL_27a2de44_4_k_cu_b0d7e95c_106094cuda3std3__48in_placeE:
	.zero		1
	.type		_ZN40_INTERNAL_27a2de44_4_k_cu_b0d7e95c_106094cuda3std6ranges3__45__cpo9iter_moveE,@object
	.size		_ZN40_INTERNAL_27a2de44_4_k_cu_b0d7e95c_106094cuda3std6ranges3__45__cpo9iter_moveE,(_ZN40_INTERNAL_27a2de44_4_k_cu_b0d7e95c_106094cuda3std3__45__cpo5beginE - _ZN40_INTERNAL_27a2de44_4_k_cu_b0d7e95c_106094cuda3std6ranges3__45__cpo9iter_moveE)
_ZN40_INTERNAL_27a2de44_4_k_cu_b0d7e95c_106094cuda3std6ranges3__45__cpo9iter_moveE:
	.zero		1
	.type		_ZN40_INTERNAL_27a2de44_4_k_cu_b0d7e95c_106094cuda3std3__45__cpo5beginE,@object
	.size		_ZN40_INTERNAL_27a2de44_4_k_cu_b0d7e95c_106094cuda3std3__45__cpo5beginE,(_ZN40_INTERNAL_27a2de44_4_k_cu_b0d7e95c_106094cuda3std3__442_GLOBAL__N__27a2de44_4_k_cu_b0d7e95c_106096ignoreE - _ZN40_INTERNAL_27a2de44_4_k_cu_b0d7e95c_106094cuda3std3__45__cpo5beginE)
_ZN40_INTERNAL_27a2de44_4_k_cu_b0d7e95c_106094cuda3std3__45__cpo5beginE:
	.zero		1
	.type		_ZN40_INTERNAL_27a2de44_4_k_cu_b0d7e95c_106094cuda3std3__442_GLOBAL__N__27a2de44_4_k_cu_b0d7e95c_106096ignoreE,@object
	.size		_ZN40_INTERNAL_27a2de44_4_k_cu_b0d7e95c_106094cuda3std3__442_GLOBAL__N__27a2de44_4_k_cu_b0d7e95c_106096ignoreE,(_ZN40_INTERNAL_27a2de44_4_k_cu_b0d7e95c_106094cute7productE - _ZN40_INTERNAL_27a2de44_4_k_cu_b0d7e95c_106094cuda3std3__442_GLOBAL__N__27a2de44_4_k_cu_b0d7e95c_106096ignoreE)
_ZN40_INTERNAL_27a2de44_4_k_cu_b0d7e95c_106094cuda3std3__442_GLOBAL__N__27a2de44_4_k_cu_b0d7e95c_106096ignoreE:
	.zero		1
	.type		_ZN40_INTERNAL_27a2de44_4_k_cu_b0d7e95c_106094cute7productE,@object
	.size		_ZN40_INTERNAL_27a2de44_4_k_cu_b0d7e95c_106094cute7productE,(_ZN40_INTERNAL_27a2de44_4_k_cu_b0d7e95c_106094cuda3std3__45__cpo3endE - _ZN40_INTERNAL_27a2de44_4_k_cu_b0d7e95c_106094cute7productE)
_ZN40_INTERNAL_27a2de44_4_k_cu_b0d7e95c_106094cute7productE:
	.zero		1
	.type		_ZN40_INTERNAL_27a2de44_4_k_cu_b0d7e95c_106094cuda3std3__45__cpo3endE,@object
	.size		_ZN40_INTERNAL_27a2de44_4_k_cu_b0d7e95c_106094cuda3std3__45__cpo3endE,(_ZN40_INTERNAL_27a2de44_4_k_cu_b0d7e95c_106094cuda3std3__419piecewise_constructE - _ZN40_INTERNAL_27a2de44_4_k_cu_b0d7e95c_106094cuda3std3__45__cpo3endE)
_ZN40_INTERNAL_27a2de44_4_k_cu_b0d7e95c_106094cuda3std3__45__cpo3endE:
	.zero		1
	.type		_ZN40_INTERNAL_27a2de44_4_k_cu_b0d7e95c_106094cuda3std3__419piecewise_constructE,@object
	.size		_ZN40_INTERNAL_27a2de44_4_k_cu_b0d7e95c_106094cuda3std3__419piecewise_constructE,(_ZN40_INTERNAL_27a2de44_4_k_cu_b0d7e95c_106094cuda3std3__45__cpo4cendE - _ZN40_INTERNAL_27a2de44_4_k_cu_b0d7e95c_106094cuda3std3__419piecewise_constructE)
_ZN40_INTERNAL_27a2de44_4_k_cu_b0d7e95c_106094cuda3std3__419piecewise_constructE:
	.zero		1
	.type		_ZN40_INTERNAL_27a2de44_4_k_cu_b0d7e95c_106094cuda3std3__45__cpo4cendE,@object
	.size		_ZN40_INTERNAL_27a2de44_4_k_cu_b0d7e95c_106094cuda3std3__45__cpo4cendE,(_ZN40_INTERNAL_27a2de44_4_k_cu_b0d7e95c_106094cuda3std6ranges3__45__cpo4swapE - _ZN40_INTERNAL_27a2de44_4_k_cu_b0d7e95c_106094cuda3std3__45__cpo4cendE)
_ZN40_INTERNAL_27a2de44_4_k_cu_b0d7e95c_106094cuda3std3__45__cpo4cendE:
	.zero		1
	.type		_ZN40_INTERNAL_27a2de44_4_k_cu_b0d7e95c_106094cuda3std6ranges3__45__cpo4swapE,@object
	.size		_ZN40_INTERNAL_27a2de44_4_k_cu_b0d7e95c_106094cuda3std6ranges3__45__cpo4swapE,(.L_10 - _ZN40_INTERNAL_27a2de44_4_k_cu_b0d7e95c_106094cuda3std6ranges3__45__cpo4swapE)
_ZN40_INTERNAL_27a2de44_4_k_cu_b0d7e95c_106094cuda3std6ranges3__45__cpo4swapE:
	.zero		1
.L_10:


//--------------------- .nv.constant0._ZN7cutlass13device_kernelINS_4gemm6kernel13GemmUniversalIN4cute5tupleIJiiiiEEENS1_10collective13CollectiveMmaINS1_35MainloopSm100TmaUmmaWarpSpecializedILi5ELi2ELi4ENS5_IJNS4_1CILi2EEENSA_ILi1EEESC_EEEEENS5_IJNSA_ILi128EEESF_NSA_ILi32EEEEEENS_10tfloat32_tENS5_IJlSC_lEEESI_SJ_NS4_8TiledMMAINS4_8MMA_AtomIJNS4_23SM100_MMA_TF32_2x1SM_SSISI_SI_fLi128ELi128ELNS4_4UMMA5MajorE0ELSO_0ELNSN_7ScaleInE0ELSP_0EEEEEENS4_6LayoutINS5_IJSC_SC_SC_EEENS5_IJNSA_ILi0EEESU_SU_EEEEENS5_IJNS4_10UnderscoreESX_SX_EEEEENS4_18SM100_TMA_2SM_LOADENS4_14ComposedLayoutINS4_7SwizzleILi3ELi4ELi3EEENS4_18smem_ptr_flag_bitsILi32EEENSS_INS5_IJNSA_ILi8EEESG_EEENS5_IJSG_SC_EEEEEEEvNS4_8identityES10_S1A_vS1B_EENS_8epilogue10collective18CollectiveEpilogueINS1D_23Sm100TmaWarpSpecializedILi4ELi2ELi16ELb1ELb0EEEJNS5_IJNSA_ILi64EEESF_SG_EEENS5_IJNSS_IS1I_SC_EENSS_INS5_IJNSA_ILi16EEESB_EEENS5_IJSC_S1I_EEEEEEEESI_SJ_SI_SJ_NS1D_6fusion15FusionCallbacksIS1H_NS1Q_17LinearCombinationISI_fSI_fLNS_15FloatRoundStyleE2EEES1J_S1P_JEEENS4_5SM1004TMEM4LOAD26SM100_TMEM_LOAD_32dp32b16xENS4_13SM90_TMA_LOADENS11_INS12_ILi2ELi4ELi3EEES15_NSS_INS5_IJS16_S1L_EEENS5_IJS1L_SC_EEEEEEENS4_39AutoVectorizingCopyWithAssumedAlignmentILi128EEENS4_14SM90_TMA_STOREES25_S27_S27_EEEvvEEEEvNT_6ParamsE --------------------------
	.section	.nv.constant0._ZN7cutlass13device_kernelINS_4gemm6kernel13GemmUniversalIN4cute5tupleIJiiiiEEENS1_10collective13CollectiveMmaINS1_35MainloopSm100TmaUmmaWarpSpecializedILi5ELi2ELi4ENS5_IJNS4_1CILi2EEENSA_ILi1EEESC_EEEEENS5_IJNSA_ILi128EEESF_NSA_ILi32EEEEEENS_10tfloat32_tENS5_IJlSC_lEEESI_SJ_NS4_8TiledMMAINS4_8MMA_AtomIJNS4_23SM100_MMA_TF32_2x1SM_SSISI_SI_fLi128ELi128ELNS4_4UMMA5MajorE0ELSO_0ELNSN_7ScaleInE0ELSP_0EEEEEENS4_6LayoutINS5_IJSC_SC_SC_EEENS5_IJNSA_ILi0EEESU_SU_EEEEENS5_IJNS4_10UnderscoreESX_SX_EEEEENS4_18SM100_TMA_2SM_LOADENS4_14ComposedLayoutINS4_7SwizzleILi3ELi4ELi3EEENS4_18smem_ptr_flag_bitsILi32EEENSS_INS5_IJNSA_ILi8EEESG_EEENS5_IJSG_SC_EEEEEEEvNS4_8identityES10_S1A_vS1B_EENS_8epilogue10collective18CollectiveEpilogueINS1D_23Sm100TmaWarpSpecializedILi4ELi2ELi16ELb1ELb0EEEJNS5_IJNSA_ILi64EEESF_SG_EEENS5_IJNSS_IS1I_SC_EENSS_INS5_IJNSA_ILi16EEESB_EEENS5_IJSC_S1I_EEEEEEEESI_SJ_SI_SJ_NS1D_6fusion15FusionCallbacksIS1H_NS1Q_17LinearCombinationISI_fSI_fLNS_15FloatRoundStyleE2EEES1J_S1P_JEEENS4_5SM1004TMEM4LOAD26SM100_TMEM_LOAD_32dp32b16xENS4_13SM90_TMA_LOADENS11_INS12_ILi2ELi4ELi3EEES15_NSS_INS5_IJS16_S1L_EEENS5_IJS1L_SC_EEEEEEENS4_39AutoVectorizingCopyWithAssumedAlignmentILi128EEENS4_14SM90_TMA_STOREES25_S27_S27_EEEvvEEEEvNT_6ParamsE,"a",@progbits
	.sectionflags	@""
	.align	4
.nv.constant0._ZN7cutlass13device_kernelINS_4gemm6kernel13GemmUniversalIN4cute5tupleIJiiiiEEENS1_10collective13CollectiveMmaINS1_35MainloopSm100TmaUmmaWarpSpecializedILi5ELi2ELi4ENS5_IJNS4_1CILi2EEENSA_ILi1EEESC_EEEEENS5_IJNSA_ILi128EEESF_NSA_ILi32EEEEEENS_10tfloat32_tENS5_IJlSC_lEEESI_SJ_NS4_8TiledMMAINS4_8MMA_AtomIJNS4_23SM100_MMA_TF32_2x1SM_SSISI_SI_fLi128ELi128ELNS4_4UMMA5MajorE0ELSO_0ELNSN_7ScaleInE0ELSP_0EEEEEENS4_6LayoutINS5_IJSC_SC_SC_EEENS5_IJNSA_ILi0EEESU_SU_EEEEENS5_IJNS4_10UnderscoreESX_SX_EEEEENS4_18SM100_TMA_2SM_LOADENS4_14ComposedLayoutINS4_7SwizzleILi3ELi4ELi3EEENS4_18smem_ptr_flag_bitsILi32EEENSS_INS5_IJNSA_ILi8EEESG_EEENS5_IJSG_SC_EEEEEEEvNS4_8identityES10_S1A_vS1B_EENS_8epilogue10collective18CollectiveEpilogueINS1D_23Sm100TmaWarpSpecializedILi4ELi2ELi16ELb1ELb0EEEJNS5_IJNSA_ILi64EEESF_SG_EEENS5_IJNSS_IS1I_SC_EENSS_INS5_IJNSA_ILi16EEESB_EEENS5_IJSC_S1I_EEEEEEEESI_SJ_SI_SJ_NS1D_6fusion15FusionCallbacksIS1H_NS1Q_17LinearCombinationISI_fSI_fLNS_15FloatRoundStyleE2EEES1J_S1P_JEEENS4_5SM1004TMEM4LOAD26SM100_TMEM_LOAD_32dp32b16xENS4_13SM90_TMA_LOADENS11_INS12_ILi2ELi4ELi3EEES15_NSS_INS5_IJS16_S1L_EEENS5_IJS1L_SC_EEEEEEENS4_39AutoVectorizingCopyWithAssumedAlignmentILi128EEENS4_14SM90_TMA_STOREES25_S27_S27_EEEvvEEEEvNT_6ParamsE:
	.zero		2944


//--------------------- SYMBOLS --------------------------

	.type		.nv.reservedSmem.offset0,@object
	.size		.nv.reservedSmem.offset0,0x4
	.type		.nv.reservedSmem.cap,@object
	.size		.nv.reservedSmem.cap,0x4
	.type		__assertfail,@function
